//
// Generated by NVIDIA NVVM Compiler
//
// Compiler Build ID: CL-36424714
// Cuda compilation tools, release 13.0, V13.0.88
// Based on NVVM 20.0.0
//

.version 9.0
.target sm_100
.address_size 64

	// .globl	_Z9duplicateP6float2S0_ii

.visible .entry _Z9duplicateP6float2S0_ii(
	.param .u64 .ptr .align 1 _Z9duplicateP6float2S0_ii_param_0,
	.param .u64 .ptr .align 1 _Z9duplicateP6float2S0_ii_param_1,
	.param .u32 _Z9duplicateP6float2S0_ii_param_2,
	.param .u32 _Z9duplicateP6float2S0_ii_param_3
)
{
	.reg .pred 	%p<2>;
	.reg .b32 	%r<9>;
	.reg .b32 	%f<4>;
	.reg .b64 	%rd<11>;

	ld.param.u64 	%rd2, [_Z9duplicateP6float2S0_ii_param_0];
	ld.param.u64 	%rd3, [_Z9duplicateP6float2S0_ii_param_1];
	ld.param.u32 	%r2, [_Z9duplicateP6float2S0_ii_param_2];
	ld.param.u32 	%r3, [_Z9duplicateP6float2S0_ii_param_3];
	cvta.to.global.u64 	%rd1, %rd3;
	mov.u32 	%r4, %ctaid.x;
	mov.u32 	%r5, %ntid.x;
	mov.u32 	%r6, %tid.x;
	mad.lo.s32 	%r1, %r4, %r5, %r6;
	mul.lo.s32 	%r7, %r3, %r2;
	setp.ge.s32 	%p1, %r1, %r7;
	@%p1 bra 	$L__BB0_2;
	cvta.to.global.u64 	%rd6, %rd2;
	rem.s32 	%r8, %r1, %r2;
	mul.wide.s32 	%rd7, %r8, 8;
	add.s64 	%rd8, %rd6, %rd7;
	ld.global.v2.f32 	{%f2, %f3}, [%rd8];
	mul.wide.s32 	%rd9, %r1, 8;
	add.s64 	%rd10, %rd1, %rd9;
	st.global.v2.f32 	[%rd10], {%f2, %f3};
	bra.uni 	$L__BB0_3;
$L__BB0_2:
	mul.wide.s32 	%rd4, %r1, 8;
	add.s64 	%rd5, %rd1, %rd4;
	mov.f32 	%f1, 0f00000000;
	st.global.v2.f32 	[%rd5], {%f1, %f1};
$L__BB0_3:
	bar.sync 	0;
	ret;

}
	// .globl	_Z10duplicate2P6float2S0_ii
.visible .entry _Z10duplicate2P6float2S0_ii(
	.param .u64 .ptr .align 1 _Z10duplicate2P6float2S0_ii_param_0,
	.param .u64 .ptr .align 1 _Z10duplicate2P6float2S0_ii_param_1,
	.param .u32 _Z10duplicate2P6float2S0_ii_param_2,
	.param .u32 _Z10duplicate2P6float2S0_ii_param_3
)
{
	.reg .pred 	%p<2>;
	.reg .b32 	%r<12>;
	.reg .b32 	%f<3>;
	.reg .b64 	%rd<9>;

	ld.param.u64 	%rd1, [_Z10duplicate2P6float2S0_ii_param_0];
	ld.param.u64 	%rd2, [_Z10duplicate2P6float2S0_ii_param_1];
	ld.param.u32 	%r2, [_Z10duplicate2P6float2S0_ii_param_2];
	ld.param.u32 	%r3, [_Z10duplicate2P6float2S0_ii_param_3];
	mov.u32 	%r4, %ctaid.x;
	mov.u32 	%r5, %ntid.x;
	mov.u32 	%r6, %tid.x;
	mad.lo.s32 	%r1, %r4, %r5, %r6;
	mul.lo.s32 	%r7, %r3, %r2;
	setp.ge.s32 	%p1, %r1, %r7;
	@%p1 bra 	$L__BB1_2;
	div.s32 	%r8, %r2, %r3;
	cvta.to.global.u64 	%rd3, %rd1;
	cvta.to.global.u64 	%rd4, %rd2;
	mul.wide.s32 	%rd5, %r1, 8;
	add.s64 	%rd6, %rd4, %rd5;
	div.s32 	%r9, %r1, %r2;
	rem.s32 	%r10, %r1, %r8;
	mad.lo.s32 	%r11, %r9, %r8, %r10;
	mul.wide.s32 	%rd7, %r11, 8;
	add.s64 	%rd8, %rd3, %rd7;
	ld.global.v2.f32 	{%f1, %f2}, [%rd8];
	st.global.v2.f32 	[%rd6], {%f1, %f2};
$L__BB1_2:
	bar.sync 	0;
	ret;

}
	// .globl	_Z18dot_unequal_lengthP6float2S0_S0_ii
.visible .entry _Z18dot_unequal_lengthP6float2S0_S0_ii(
	.param .u64 .ptr .align 1 _Z18dot_unequal_lengthP6float2S0_S0_ii_param_0,
	.param .u64 .ptr .align 1 _Z18dot_unequal_lengthP6float2S0_S0_ii_param_1,
	.param .u64 .ptr .align 1 _Z18dot_unequal_lengthP6float2S0_S0_ii_param_2,
	.param .u32 _Z18dot_unequal_lengthP6float2S0_S0_ii_param_3,
	.param .u32 _Z18dot_unequal_lengthP6float2S0_S0_ii_param_4
)
{
	.reg .pred 	%p<2>;
	.reg .b32 	%r<8>;
	.reg .b32 	%f<12>;
	.reg .b64 	%rd<12>;

	ld.param.u64 	%rd1, [_Z18dot_unequal_lengthP6float2S0_S0_ii_param_0];
	ld.param.u64 	%rd2, [_Z18dot_unequal_lengthP6float2S0_S0_ii_param_1];
	ld.param.u64 	%rd3, [_Z18dot_unequal_lengthP6float2S0_S0_ii_param_2];
	ld.param.u32 	%r3, [_Z18dot_unequal_lengthP6float2S0_S0_ii_param_3];
	ld.param.u32 	%r2, [_Z18dot_unequal_lengthP6float2S0_S0_ii_param_4];
	mov.u32 	%r4, %ctaid.x;
	mov.u32 	%r5, %ntid.x;
	mov.u32 	%r6, %tid.x;
	mad.lo.s32 	%r1, %r4, %r5, %r6;
	setp.ge.s32 	%p1, %r1, %r3;
	@%p1 bra 	$L__BB2_2;
	cvta.to.global.u64 	%rd4, %rd1;
	cvta.to.global.u64 	%rd5, %rd2;
	cvta.to.global.u64 	%rd6, %rd3;
	mul.wide.s32 	%rd7, %r1, 8;
	add.s64 	%rd8, %rd4, %rd7;
	ld.global.v2.f32 	{%f1, %f2}, [%rd8];
	rem.s32 	%r7, %r1, %r2;
	mul.wide.s32 	%rd9, %r7, 8;
	add.s64 	%rd10, %rd5, %rd9;
	ld.global.v2.f32 	{%f3, %f4}, [%rd10];
	mul.f32 	%f5, %f1, %f3;
	mul.f32 	%f6, %f2, %f4;
	sub.f32 	%f7, %f5, %f6;
	add.s64 	%rd11, %rd6, %rd7;
	st.global.f32 	[%rd11], %f7;
	ld.global.f32 	%f8, [%rd8];
	ld.global.f32 	%f9, [%rd10];
	mul.f32 	%f10, %f2, %f9;
	fma.rn.f32 	%f11, %f4, %f8, %f10;
	st.global.f32 	[%rd11+4], %f11;
$L__BB2_2:
	bar.sync 	0;
	ret;

}
	// .globl	_Z26signal_fft_dot_filters_fftP6float2S0_iii
.visible .entry _Z26signal_fft_dot_filters_fftP6float2S0_iii(
	.param .u64 .ptr .align 1 _Z26signal_fft_dot_filters_fftP6float2S0_iii_param_0,
	.param .u64 .ptr .align 1 _Z26signal_fft_dot_filters_fftP6float2S0_iii_param_1,
	.param .u32 _Z26signal_fft_dot_filters_fftP6float2S0_iii_param_2,
	.param .u32 _Z26signal_fft_dot_filters_fftP6float2S0_iii_param_3,
	.param .u32 _Z26signal_fft_dot_filters_fftP6float2S0_iii_param_4
)
{
	.reg .pred 	%p<2>;
	.reg .b32 	%r<12>;
	.reg .b32 	%f<11>;
	.reg .b64 	%rd<9>;

	ld.param.u64 	%rd1, [_Z26signal_fft_dot_filters_fftP6float2S0_iii_param_0];
	ld.param.u64 	%rd2, [_Z26signal_fft_dot_filters_fftP6float2S0_iii_param_1];
	ld.param.u32 	%r4, [_Z26signal_fft_dot_filters_fftP6float2S0_iii_param_2];
	ld.param.u32 	%r2, [_Z26signal_fft_dot_filters_fftP6float2S0_iii_param_3];
	ld.param.u32 	%r3, [_Z26signal_fft_dot_filters_fftP6float2S0_iii_param_4];
	mov.u32 	%r5, %ctaid.x;
	mov.u32 	%r6, %ntid.x;
	mov.u32 	%r7, %tid.x;
	mad.lo.s32 	%r1, %r5, %r6, %r7;
	setp.ge.s32 	%p1, %r1, %r4;
	@%p1 bra 	$L__BB3_2;
	cvta.to.global.u64 	%rd3, %rd1;
	cvta.to.global.u64 	%rd4, %rd2;
	mul.lo.s32 	%r8, %r3, %r2;
	div.s32 	%r9, %r1, %r8;
	rem.s32 	%r10, %r1, %r2;
	add.s32 	%r11, %r10, %r9;
	mul.wide.s32 	%rd5, %r1, 8;
	add.s64 	%rd6, %rd3, %rd5;
	ld.global.v2.f32 	{%f1, %f2}, [%rd6];
	mul.wide.s32 	%rd7, %r11, 8;
	add.s64 	%rd8, %rd4, %rd7;
	ld.global.v2.f32 	{%f3, %f4}, [%rd8];
	mul.f32 	%f5, %f1, %f3;
	mul.f32 	%f6, %f2, %f4;
	sub.f32 	%f7, %f5, %f6;
	st.global.f32 	[%rd6], %f7;
	ld.global.f32 	%f8, [%rd8];
	mul.f32 	%f9, %f2, %f8;
	fma.rn.f32 	%f10, %f4, %f7, %f9;
	st.global.f32 	[%rd6+4], %f10;
$L__BB3_2:
	bar.sync 	0;
	ret;

}
	// .globl	_Z7modulusP6float2i
.visible .entry _Z7modulusP6float2i(
	.param .u64 .ptr .align 1 _Z7modulusP6float2i_param_0,
	.param .u32 _Z7modulusP6float2i_param_1
)
{
	.reg .pred 	%p<2>;
	.reg .b32 	%r<6>;
	.reg .b32 	%f<7>;
	.reg .b64 	%rd<5>;

	ld.param.u64 	%rd1, [_Z7modulusP6float2i_param_0];
	ld.param.u32 	%r2, [_Z7modulusP6float2i_param_1];
	mov.u32 	%r3, %ctaid.x;
	mov.u32 	%r4, %ntid.x;
	mov.u32 	%r5, %tid.x;
	mad.lo.s32 	%r1, %r3, %r4, %r5;
	setp.ge.s32 	%p1, %r1, %r2;
	@%p1 bra 	$L__BB4_2;
	cvta.to.global.u64 	%rd2, %rd1;
	mul.wide.s32 	%rd3, %r1, 8;
	add.s64 	%rd4, %rd2, %rd3;
	ld.global.v2.f32 	{%f1, %f2}, [%rd4];
	mul.f32 	%f3, %f2, %f2;
	fma.rn.f32 	%f4, %f1, %f1, %f3;
	sqrt.rn.f32 	%f5, %f4;
	mov.f32 	%f6, 0f00000000;
	st.global.v2.f32 	[%rd4], {%f5, %f6};
$L__BB4_2:
	bar.sync 	0;
	ret;

}
	// .globl	_Z7rescaleP6float2iii
.visible .entry _Z7rescaleP6float2iii(
	.param .u64 .ptr .align 1 _Z7rescaleP6float2iii_param_0,
	.param .u32 _Z7rescaleP6float2iii_param_1,
	.param .u32 _Z7rescaleP6float2iii_param_2,
	.param .u32 _Z7rescaleP6float2iii_param_3
)
{
	.reg .pred 	%p<2>;
	.reg .b32 	%r<9>;
	.reg .b32 	%f<6>;
	.reg .b64 	%rd<5>;

	ld.param.u64 	%rd1, [_Z7rescaleP6float2iii_param_0];
	ld.param.u32 	%r4, [_Z7rescaleP6float2iii_param_1];
	ld.param.u32 	%r2, [_Z7rescaleP6float2iii_param_2];
	ld.param.u32 	%r3, [_Z7rescaleP6float2iii_param_3];
	mov.u32 	%r5, %ctaid.x;
	mov.u32 	%r6, %ntid.x;
	mov.u32 	%r7, %tid.x;
	mad.lo.s32 	%r1, %r5, %r6, %r7;
	setp.ge.s32 	%p1, %r1, %r4;
	@%p1 bra 	$L__BB5_2;
	cvta.to.global.u64 	%rd2, %rd1;
	mul.wide.s32 	%rd3, %r1, 8;
	add.s64 	%rd4, %rd2, %rd3;
	ld.global.v2.f32 	{%f1, %f2}, [%rd4];
	mul.lo.s32 	%r8, %r3, %r2;
	cvt.rn.f32.s32 	%f3, %r8;
	div.rn.f32 	%f4, %f1, %f3;
	div.rn.f32 	%f5, %f2, %f3;
	st.global.v2.f32 	[%rd4], {%f4, %f5};
$L__BB5_2:
	bar.sync 	0;
	ret;

}


// ===== COMPILED SASS (sm_100) =====

	.target	sm_100

	.elftype	@"ET_EXEC"


//--------------------- .note.nv.tkinfo           --------------------------
	.section	.note.nv.tkinfo,"",@"SHT_NOTE"
	.sectionflags	@"SHF_NOTE_NV_TKINFO"
	.tkinfo
        /*0018*/ 	.word	0x00000002
        /*0030*/ 	.string	""
        /*0030*/ 	.string	"ptxas"
        /*0030*/ 	.string	"Cuda compilation tools, release 13.0, V13.0.88"
        /*0030*/ 	.string	"Build cuda_13.0.r13.0/compiler.36424714_0"
        /*0030*/ 	.string	"-arch sm_100 -m 64 "



//--------------------- .note.nv.cuinfo           --------------------------
	.section	.note.nv.cuinfo,"",@"SHT_NOTE"
	.sectionflags	@"SHF_NOTE_NV_CUINFO"
        /*0018*/ 	.short	0x0002
        /*001a*/ 	.short	0x0064
        /*001c*/ 	.short	0x0082
	.zero		2


//--------------------- .nv.info                  --------------------------
	.section	.nv.info,"",@"SHT_CUDA_INFO"
	.align	4


	//----- nvinfo : EIATTR_REGCOUNT
	.align		4
        /*0000*/ 	.byte	0x04, 0x2f
        /*0002*/ 	.short	(.L_1 - .L_0)
	.align		4
.L_0:
        /*0004*/ 	.word	index@(_Z9duplicateP6float2S0_ii)
        /*0008*/ 	.word	0x0000000b


	//----- nvinfo : EIATTR_FRAME_SIZE
	.align		4
.L_1:
        /*000c*/ 	.byte	0x04, 0x11
        /*000e*/ 	.short	(.L_3 - .L_2)
	.align		4
.L_2:
        /*0010*/ 	.word	index@(_Z9duplicateP6float2S0_ii)
        /*0014*/ 	.word	0x00000000


	//----- nvinfo : EIATTR_REGCOUNT
	.align		4
.L_3:
        /*0018*/ 	.byte	0x04, 0x2f
        /*001a*/ 	.short	(.L_5 - .L_4)
	.align		4
.L_4:
        /*001c*/ 	.word	index@(_Z10duplicate2P6float2S0_ii)
        /*0020*/ 	.word	0x00000010


	//----- nvinfo : EIATTR_FRAME_SIZE
	.align		4
.L_5:
        /*0024*/ 	.byte	0x04, 0x11
        /*0026*/ 	.short	(.L_7 - .L_6)
	.align		4
.L_6:
        /*0028*/ 	.word	index@(_Z10duplicate2P6float2S0_ii)
        /*002c*/ 	.word	0x00000000


	//----- nvinfo : EIATTR_REGCOUNT
	.align		4
.L_7:
        /*0030*/ 	.byte	0x04, 0x2f
        /*0032*/ 	.short	(.L_9 - .L_8)
	.align		4
.L_8:
        /*0034*/ 	.word	index@(_Z18dot_unequal_lengthP6float2S0_S0_ii)
        /*0038*/ 	.word	0x00000010


	//----- nvinfo : EIATTR_FRAME_SIZE
	.align		4
.L_9:
        /*003c*/ 	.byte	0x04, 0x11
        /*003e*/ 	.short	(.L_11 - .L_10)
	.align		4
.L_10:
        /*0040*/ 	.word	index@(_Z18dot_unequal_lengthP6float2S0_S0_ii)
        /*0044*/ 	.word	0x00000000


	//----- nvinfo : EIATTR_REGCOUNT
	.align		4
.L_11:
        /*0048*/ 	.byte	0x04, 0x2f
        /*004a*/ 	.short	(.L_13 - .L_12)
	.align		4
.L_12:
        /*004c*/ 	.word	index@(_Z26signal_fft_dot_filters_fftP6float2S0_iii)
        /*0050*/ 	.word	0x00000012


	//----- nvinfo : EIATTR_FRAME_SIZE
	.align		4
.L_13:
        /*0054*/ 	.byte	0x04, 0x11
        /*0056*/ 	.short	(.L_15 - .L_14)
	.align		4
.L_14:
        /*0058*/ 	.word	index@(_Z26signal_fft_dot_filters_fftP6float2S0_iii)
        /*005c*/ 	.word	0x00000000


	//----- nvinfo : EIATTR_REGCOUNT
	.align		4
.L_15:
        /*0060*/ 	.byte	0x04, 0x2f
        /*0062*/ 	.short	(.L_17 - .L_16)
	.align		4
.L_16:
        /*0064*/ 	.word	index@(_Z7modulusP6float2i)
        /*0068*/ 	.word	0x0000000e


	//----- nvinfo : EIATTR_FRAME_SIZE
	.align		4
.L_17:
        /*006c*/ 	.byte	0x04, 0x11
        /*006e*/ 	.short	(.L_19 - .L_18)
	.align		4
.L_18:
        /*0070*/ 	.word	index@($__internal_1_$__cuda_sm20_sqrt_rn_f32_slowpath)
        /*0074*/ 	.word	0x00000000


	//----- nvinfo : EIATTR_FRAME_SIZE
	.align		4
.L_19:
        /*0078*/ 	.byte	0x04, 0x11
        /*007a*/ 	.short	(.L_21 - .L_20)
	.align		4
.L_20:
        /*007c*/ 	.word	index@(_Z7modulusP6float2i)
        /*0080*/ 	.word	0x00000000


	//----- nvinfo : EIATTR_REGCOUNT
	.align		4
.L_21:
        /*0084*/ 	.byte	0x04, 0x2f
        /*0086*/ 	.short	(.L_23 - .L_22)
	.align		4
.L_22:
        /*0088*/ 	.word	index@(_Z7rescaleP6float2iii)
        /*008c*/ 	.word	0x00000016


	//----- nvinfo : EIATTR_FRAME_SIZE
	.align		4
.L_23:
        /*0090*/ 	.byte	0x04, 0x11
        /*0092*/ 	.short	(.L_25 - .L_24)
	.align		4
.L_24:
        /*0094*/ 	.word	index@($__internal_0_$__cuda_sm3x_div_rn_noftz_f32_slowpath)
        /*0098*/ 	.word	0x00000000


	//----- nvinfo : EIATTR_FRAME_SIZE
	.align		4
.L_25:
        /*009c*/ 	.byte	0x04, 0x11
        /*009e*/ 	.short	(.L_27 - .L_26)
	.align		4
.L_26:
        /*00a0*/ 	.word	index@(_Z7rescaleP6float2iii)
        /*00a4*/ 	.word	0x00000000


	//----- nvinfo : EIATTR_MIN_STACK_SIZE
	.align		4
.L_27:
        /*00a8*/ 	.byte	0x04, 0x12
        /*00aa*/ 	.short	(.L_29 - .L_28)
	.align		4
.L_28:
        /*00ac*/ 	.word	index@(_Z7rescaleP6float2iii)
        /*00b0*/ 	.word	0x00000000


	//----- nvinfo : EIATTR_MIN_STACK_SIZE
	.align		4
.L_29:
        /*00b4*/ 	.byte	0x04, 0x12
        /*00b6*/ 	.short	(.L_31 - .L_30)
	.align		4
.L_30:
        /*00b8*/ 	.word	index@(_Z7modulusP6float2i)
        /*00bc*/ 	.word	0x00000000


	//----- nvinfo : EIATTR_MIN_STACK_SIZE
	.align		4
.L_31:
        /*00c0*/ 	.byte	0x04, 0x12
        /*00c2*/ 	.short	(.L_33 - .L_32)
	.align		4
.L_32:
        /*00c4*/ 	.word	index@(_Z26signal_fft_dot_filters_fftP6float2S0_iii)
        /*00c8*/ 	.word	0x00000000


	//----- nvinfo : EIATTR_MIN_STACK_SIZE
	.align		4
.L_33:
        /*00cc*/ 	.byte	0x04, 0x12
        /*00ce*/ 	.short	(.L_35 - .L_34)
	.align		4
.L_34:
        /*00d0*/ 	.word	index@(_Z18dot_unequal_lengthP6float2S0_S0_ii)
        /*00d4*/ 	.word	0x00000000


	//----- nvinfo : EIATTR_MIN_STACK_SIZE
	.align		4
.L_35:
        /*00d8*/ 	.byte	0x04, 0x12
        /*00da*/ 	.short	(.L_37 - .L_36)
	.align		4
.L_36:
        /*00dc*/ 	.word	index@(_Z10duplicate2P6float2S0_ii)
        /*00e0*/ 	.word	0x00000000


	//----- nvinfo : EIATTR_MIN_STACK_SIZE
	.align		4
.L_37:
        /*00e4*/ 	.byte	0x04, 0x12
        /*00e6*/ 	.short	(.L_39 - .L_38)
	.align		4
.L_38:
        /*00e8*/ 	.word	index@(_Z9duplicateP6float2S0_ii)
        /*00ec*/ 	.word	0x00000000
.L_39:


//--------------------- .nv.compat                --------------------------
	.section	.nv.compat,"",@"SHT_CUDA_COMPAT_INFO"
	.align	4
        /*0000*/ 	.byte	0x02, 0x09, 0x00, 0x00, 0x02, 0x02, 0x01, 0x00, 0x02, 0x05, 0x05, 0x00, 0x03, 0x07, 0x01, 0x01
        /*0010*/ 	.byte	0x02, 0x03, 0x00, 0x00, 0x02, 0x06, 0x01, 0x00, 0x04, 0x0b, 0x08, 0x00, 0x01, 0x00, 0x00, 0x00
        /*0020*/ 	.byte	0x00, 0x00, 0x00, 0x00


//--------------------- .nv.info._Z7rescaleP6float2iii --------------------------
	.section	.nv.info._Z7rescaleP6float2iii,"",@"SHT_CUDA_INFO"
	.sectionflags	@""
	.align	4


	//----- nvinfo : EIATTR_CUDA_API_VERSION
	.align		4
        /*0000*/ 	.byte	0x04, 0x37
        /*0002*/ 	.short	(.L_41 - .L_40)
.L_40:
        /*0004*/ 	.word	0x00000082


	//----- nvinfo : EIATTR_KPARAM_INFO
	.align		4
.L_41:
        /*0008*/ 	.byte	0x04, 0x17
        /*000a*/ 	.short	(.L_43 - .L_42)
.L_42:
        /*000c*/ 	.word	0x00000000
        /*0010*/ 	.short	0x0003
        /*0012*/ 	.short	0x0010
        /*0014*/ 	.byte	0x00, 0xf0, 0x11, 0x00


	//----- nvinfo : EIATTR_KPARAM_INFO
	.align		4
.L_43:
        /*0018*/ 	.byte	0x04, 0x17
        /*001a*/ 	.short	(.L_45 - .L_44)
.L_44:
        /*001c*/ 	.word	0x00000000
        /*0020*/ 	.short	0x0002
        /*0022*/ 	.short	0x000c
        /*0024*/ 	.byte	0x00, 0xf0, 0x11, 0x00


	//----- nvinfo : EIATTR_KPARAM_INFO
	.align		4
.L_45:
        /*0028*/ 	.byte	0x04, 0x17
        /*002a*/ 	.short	(.L_47 - .L_46)
.L_46:
        /*002c*/ 	.word	0x00000000
        /*0030*/ 	.short	0x0001
        /*0032*/ 	.short	0x0008
        /*0034*/ 	.byte	0x00, 0xf0, 0x11, 0x00


	//----- nvinfo : EIATTR_KPARAM_INFO
	.align		4
.L_47:
        /*0038*/ 	.byte	0x04, 0x17
        /*003a*/ 	.short	(.L_49 - .L_48)
.L_48:
        /*003c*/ 	.word	0x00000000
        /*0040*/ 	.short	0x0000
        /*0042*/ 	.short	0x0000
        /*0044*/ 	.byte	0x00, 0xf5, 0x21, 0x00


	//----- nvinfo : EIATTR_SPARSE_MMA_MASK
	.align		4
.L_49:
        /*0048*/ 	.byte	0x03, 0x50
        /*004a*/ 	.short	0x0000


	//----- nvinfo : EIATTR_MAXREG_COUNT
	.align		4
        /*004c*/ 	.byte	0x03, 0x1b
        /*004e*/ 	.short	0x00ff


	//----- nvinfo : EIATTR_NUM_BARRIERS
	.align		4
        /*0050*/ 	.byte	0x02, 0x4c
        /*0052*/ 	.byte	0x01
	.zero		1


	//----- nvinfo : EIATTR_MERCURY_ISA_VERSION
	.align		4
        /*0054*/ 	.byte	0x03, 0x5f
        /*0056*/ 	.short	0x0101


	//----- nvinfo : EIATTR_VRC_CTA_INIT_COUNT
	.align		4
        /*0058*/ 	.byte	0x02, 0x4a
	.zero		1
	.zero		1


	//----- nvinfo : EIATTR_EXIT_INSTR_OFFSETS
	.align		4
        /*005c*/ 	.byte	0x04, 0x1c
        /*005e*/ 	.short	(.L_51 - .L_50)


	//   ....[0]....
.L_50:
        /*0060*/ 	.word	0x00000350


	//----- nvinfo : EIATTR_CRS_STACK_SIZE
	.align		4
.L_51:
        /*0064*/ 	.byte	0x04, 0x1e
        /*0066*/ 	.short	(.L_53 - .L_52)
.L_52:
        /*0068*/ 	.word	0x00000000


	//----- nvinfo : EIATTR_CBANK_PARAM_SIZE
	.align		4
.L_53:
        /*006c*/ 	.byte	0x03, 0x19
        /*006e*/ 	.short	0x0014


	//----- nvinfo : EIATTR_PARAM_CBANK
	.align		4
        /*0070*/ 	.byte	0x04, 0x0a
        /*0072*/ 	.short	(.L_55 - .L_54)
	.align		4
.L_54:
        /*0074*/ 	.word	index@(.nv.constant0._Z7rescaleP6float2iii)
        /*0078*/ 	.short	0x0380
        /*007a*/ 	.short	0x0014


	//----- nvinfo : EIATTR_SW_WAR
	.align		4
.L_55:
        /*007c*/ 	.byte	0x04, 0x36
        /*007e*/ 	.short	(.L_57 - .L_56)
.L_56:
        /*0080*/ 	.word	0x00000008
.L_57:


//--------------------- .nv.info._Z7modulusP6float2i --------------------------
	.section	.nv.info._Z7modulusP6float2i,"",@"SHT_CUDA_INFO"
	.sectionflags	@""
	.align	4


	//----- nvinfo : EIATTR_CUDA_API_VERSION
	.align		4
        /*0000*/ 	.byte	0x04, 0x37
        /*0002*/ 	.short	(.L_59 - .L_58)
.L_58:
        /*0004*/ 	.word	0x00000082


	//----- nvinfo : EIATTR_KPARAM_INFO
	.align		4
.L_59:
        /*0008*/ 	.byte	0x04, 0x17
        /*000a*/ 	.short	(.L_61 - .L_60)
.L_60:
        /*000c*/ 	.word	0x00000000
        /*0010*/ 	.short	0x0001
        /*0012*/ 	.short	0x0008
        /*0014*/ 	.byte	0x00, 0xf0, 0x11, 0x00


	//----- nvinfo : EIATTR_KPARAM_INFO
	.align		4
.L_61:
        /*0018*/ 	.byte	0x04, 0x17
        /*001a*/ 	.short	(.L_63 - .L_62)
.L_62:
        /*001c*/ 	.word	0x00000000
        /*0020*/ 	.short	0x0000
        /*0022*/ 	.short	0x0000
        /*0024*/ 	.byte	0x00, 0xf5, 0x21, 0x00


	//----- nvinfo : EIATTR_SPARSE_MMA_MASK
	.align		4
.L_63:
        /*0028*/ 	.byte	0x03, 0x50
        /*002a*/ 	.short	0x0000


	//----- nvinfo : EIATTR_MAXREG_COUNT
	.align		4
        /*002c*/ 	.byte	0x03, 0x1b
        /*002e*/ 	.short	0x00ff


	//----- nvinfo : EIATTR_NUM_BARRIERS
	.align		4
        /*0030*/ 	.byte	0x02, 0x4c
        /*0032*/ 	.byte	0x01
	.zero		1


	//----- nvinfo : EIATTR_MERCURY_ISA_VERSION
	.align		4
        /*0034*/ 	.byte	0x03, 0x5f
        /*0036*/ 	.short	0x0101


	//----- nvinfo : EIATTR_VRC_CTA_INIT_COUNT
	.align		4
        /*0038*/ 	.byte	0x02, 0x4a
	.zero		1
	.zero		1


	//----- nvinfo : EIATTR_EXIT_INSTR_OFFSETS
	.align		4
        /*003c*/ 	.byte	0x04, 0x1c
        /*003e*/ 	.short	(.L_65 - .L_64)


	//   ....[0]....
.L_64:
        /*0040*/ 	.word	0x00000250


	//----- nvinfo : EIATTR_CRS_STACK_SIZE
	.align		4
.L_65:
        /*0044*/ 	.byte	0x04, 0x1e
        /*0046*/ 	.short	(.L_67 - .L_66)
.L_66:
        /*0048*/ 	.word	0x00000000


	//----- nvinfo : EIATTR_CBANK_PARAM_SIZE
	.align		4
.L_67:
        /*004c*/ 	.byte	0x03, 0x19
        /*004e*/ 	.short	0x000c


	//----- nvinfo : EIATTR_PARAM_CBANK
	.align		4
        /*0050*/ 	.byte	0x04, 0x0a
        /*0052*/ 	.short	(.L_69 - .L_68)
	.align		4
.L_68:
        /*0054*/ 	.word	index@(.nv.constant0._Z7modulusP6float2i)
        /*0058*/ 	.short	0x0380
        /*005a*/ 	.short	0x000c


	//----- nvinfo : EIATTR_SW_WAR
	.align		4
.L_69:
        /*005c*/ 	.byte	0x04, 0x36
        /*005e*/ 	.short	(.L_71 - .L_70)
.L_70:
        /*0060*/ 	.word	0x00000008
.L_71:


//--------------------- .nv.info._Z26signal_fft_dot_filters_fftP6float2S0_iii --------------------------
	.section	.nv.info._Z26signal_fft_dot_filters_fftP6float2S0_iii,"",@"SHT_CUDA_INFO"
	.sectionflags	@""
	.align	4


	//----- nvinfo : EIATTR_CUDA_API_VERSION
	.align		4
        /*0000*/ 	.byte	0x04, 0x37
        /*0002*/ 	.short	(.L_73 - .L_72)
.L_72:
        /*0004*/ 	.word	0x00000082


	//----- nvinfo : EIATTR_KPARAM_INFO
	.align		4
.L_73:
        /*0008*/ 	.byte	0x04, 0x17
        /*000a*/ 	.short	(.L_75 - .L_74)
.L_74:
        /*000c*/ 	.word	0x00000000
        /*0010*/ 	.short	0x0004
        /*0012*/ 	.short	0x0018
        /*0014*/ 	.byte	0x00, 0xf0, 0x11, 0x00


	//----- nvinfo : EIATTR_KPARAM_INFO
	.align		4
.L_75:
        /*0018*/ 	.byte	0x04, 0x17
        /*001a*/ 	.short	(.L_77 - .L_76)
.L_76:
        /*001c*/ 	.word	0x00000000
        /*0020*/ 	.short	0x0003
        /*0022*/ 	.short	0x0014
        /*0024*/ 	.byte	0x00, 0xf0, 0x11, 0x00


	//----- nvinfo : EIATTR_KPARAM_INFO
	.align		4
.L_77:
        /*0028*/ 	.byte	0x04, 0x17
        /*002a*/ 	.short	(.L_79 - .L_78)
.L_78:
        /*002c*/ 	.word	0x00000000
        /*0030*/ 	.short	0x0002
        /*0032*/ 	.short	0x0010
        /*0034*/ 	.byte	0x00, 0xf0, 0x11, 0x00


	//----- nvinfo : EIATTR_KPARAM_INFO
	.align		4
.L_79:
        /*0038*/ 	.byte	0x04, 0x17
        /*003a*/ 	.short	(.L_81 - .L_80)
.L_80:
        /*003c*/ 	.word	0x00000000
        /*0040*/ 	.short	0x0001
        /*0042*/ 	.short	0x0008
        /*0044*/ 	.byte	0x00, 0xf5, 0x21, 0x00


	//----- nvinfo : EIATTR_KPARAM_INFO
	.align		4
.L_81:
        /*0048*/ 	.byte	0x04, 0x17
        /*004a*/ 	.short	(.L_83 - .L_82)
.L_82:
        /*004c*/ 	.word	0x00000000
        /*0050*/ 	.short	0x0000
        /*0052*/ 	.short	0x0000
        /*0054*/ 	.byte	0x00, 0xf5, 0x21, 0x00


	//----- nvinfo : EIATTR_SPARSE_MMA_MASK
	.align		4
.L_83:
        /*0058*/ 	.byte	0x03, 0x50
        /*005a*/ 	.short	0x0000


	//----- nvinfo : EIATTR_MAXREG_COUNT
	.align		4
        /*005c*/ 	.byte	0x03, 0x1b
        /*005e*/ 	.short	0x00ff


	//----- nvinfo : EIATTR_NUM_BARRIERS
	.align		4
        /*0060*/ 	.byte	0x02, 0x4c
        /*0062*/ 	.byte	0x01
	.zero		1


	//----- nvinfo : EIATTR_MERCURY_ISA_VERSION
	.align		4
        /*0064*/ 	.byte	0x03, 0x5f
        /*0066*/ 	.short	0x0101


	//----- nvinfo : EIATTR_VRC_CTA_INIT_COUNT
	.align		4
        /*0068*/ 	.byte	0x02, 0x4a
	.zero		1
	.zero		1


	//----- nvinfo : EIATTR_EXIT_INSTR_OFFSETS
	.align		4
        /*006c*/ 	.byte	0x04, 0x1c
        /*006e*/ 	.short	(.L_85 - .L_84)


	//   ....[0]....
.L_84:
        /*0070*/ 	.word	0x00000490


	//----- nvinfo : EIATTR_CRS_STACK_SIZE
	.align		4
.L_85:
        /*0074*/ 	.byte	0x04, 0x1e
        /*0076*/ 	.short	(.L_87 - .L_86)
.L_86:
        /*0078*/ 	.word	0x00000000


	//----- nvinfo : EIATTR_CBANK_PARAM_SIZE
	.align		4
.L_87:
        /*007c*/ 	.byte	0x03, 0x19
        /*007e*/ 	.short	0x001c


	//----- nvinfo : EIATTR_PARAM_CBANK
	.align		4
        /*0080*/ 	.byte	0x04, 0x0a
        /*0082*/ 	.short	(.L_89 - .L_88)
	.align		4
.L_88:
        /*0084*/ 	.word	index@(.nv.constant0._Z26signal_fft_dot_filters_fftP6float2S0_iii)
        /*0088*/ 	.short	0x0380
        /*008a*/ 	.short	0x001c


	//----- nvinfo : EIATTR_SW_WAR
	.align		4
.L_89:
        /*008c*/ 	.byte	0x04, 0x36
        /*008e*/ 	.short	(.L_91 - .L_90)
.L_90:
        /*0090*/ 	.word	0x00000008
.L_91:


//--------------------- .nv.info._Z18dot_unequal_lengthP6float2S0_S0_ii --------------------------
	.section	.nv.info._Z18dot_unequal_lengthP6float2S0_S0_ii,"",@"SHT_CUDA_INFO"
	.sectionflags	@""
	.align	4


	//----- nvinfo : EIATTR_CUDA_API_VERSION
	.align		4
        /*0000*/ 	.byte	0x04, 0x37
        /*0002*/ 	.short	(.L_93 - .L_92)
.L_92:
        /*0004*/ 	.word	0x00000082


	//----- nvinfo : EIATTR_KPARAM_INFO
	.align		4
.L_93:
        /*0008*/ 	.byte	0x04, 0x17
        /*000a*/ 	.short	(.L_95 - .L_94)
.L_94:
        /*000c*/ 	.word	0x00000000
        /*0010*/ 	.short	0x0004
        /*0012*/ 	.short	0x001c
        /*0014*/ 	.byte	0x00, 0xf0, 0x11, 0x00


	//----- nvinfo : EIATTR_KPARAM_INFO
	.align		4
.L_95:
        /*0018*/ 	.byte	0x04, 0x17
        /*001a*/ 	.short	(.L_97 - .L_96)
.L_96:
        /*001c*/ 	.word	0x00000000
        /*0020*/ 	.short	0x0003
        /*0022*/ 	.short	0x0018
        /*0024*/ 	.byte	0x00, 0xf0, 0x11, 0x00


	//----- nvinfo : EIATTR_KPARAM_INFO
	.align		4
.L_97:
        /*0028*/ 	.byte	0x04, 0x17
        /*002a*/ 	.short	(.L_99 - .L_98)
.L_98:
        /*002c*/ 	.word	0x00000000
        /*0030*/ 	.short	0x0002
        /*0032*/ 	.short	0x0010
        /*0034*/ 	.byte	0x00, 0xf5, 0x21, 0x00


	//----- nvinfo : EIATTR_KPARAM_INFO
	.align		4
.L_99:
        /*0038*/ 	.byte	0x04, 0x17
        /*003a*/ 	.short	(.L_101 - .L_100)
.L_100:
        /*003c*/ 	.word	0x00000000
        /*0040*/ 	.short	0x0001
        /*0042*/ 	.short	0x0008
        /*0044*/ 	.byte	0x00, 0xf5, 0x21, 0x00


	//----- nvinfo : EIATTR_KPARAM_INFO
	.align		4
.L_101:
        /*0048*/ 	.byte	0x04, 0x17
        /*004a*/ 	.short	(.L_103 - .L_102)
.L_102:
        /*004c*/ 	.word	0x00000000
        /*0050*/ 	.short	0x0000
        /*0052*/ 	.short	0x0000
        /*0054*/ 	.byte	0x00, 0xf5, 0x21, 0x00


	//----- nvinfo : EIATTR_SPARSE_MMA_MASK
	.align		4
.L_103:
        /*0058*/ 	.byte	0x03, 0x50
        /*005a*/ 	.short	0x0000


	//----- nvinfo : EIATTR_MAXREG_COUNT
	.align		4
        /*005c*/ 	.byte	0x03, 0x1b
        /*005e*/ 	.short	0x00ff


	//----- nvinfo : EIATTR_NUM_BARRIERS
	.align		4
        /*0060*/ 	.byte	0x02, 0x4c
        /*0062*/ 	.byte	0x01
	.zero		1


	//----- nvinfo : EIATTR_MERCURY_ISA_VERSION
	.align		4
        /*0064*/ 	.byte	0x03, 0x5f
        /*0066*/ 	.short	0x0101


	//----- nvinfo : EIATTR_VRC_CTA_INIT_COUNT
	.align		4
        /*0068*/ 	.byte	0x02, 0x4a
	.zero		1
	.zero		1


	//----- nvinfo : EIATTR_EXIT_INSTR_OFFSETS
	.align		4
        /*006c*/ 	.byte	0x04, 0x1c
        /*006e*/ 	.short	(.L_105 - .L_104)


	//   ....[0]....
.L_104:
        /*0070*/ 	.word	0x00000320


	//----- nvinfo : EIATTR_CRS_STACK_SIZE
	.align		4
.L_105:
        /*0074*/ 	.byte	0x04, 0x1e
        /*0076*/ 	.short	(.L_107 - .L_106)
.L_106:
        /*0078*/ 	.word	0x00000000


	//----- nvinfo : EIATTR_CBANK_PARAM_SIZE
	.align		4
.L_107:
        /*007c*/ 	.byte	0x03, 0x19
        /*007e*/ 	.short	0x0020


	//----- nvinfo : EIATTR_PARAM_CBANK
	.align		4
        /*0080*/ 	.byte	0x04, 0x0a
        /*0082*/ 	.short	(.L_109 - .L_108)
	.align		4
.L_108:
        /*0084*/ 	.word	index@(.nv.constant0._Z18dot_unequal_lengthP6float2S0_S0_ii)
        /*0088*/ 	.short	0x0380
        /*008a*/ 	.short	0x0020


	//----- nvinfo : EIATTR_SW_WAR
	.align		4
.L_109:
        /*008c*/ 	.byte	0x04, 0x36
        /*008e*/ 	.short	(.L_111 - .L_110)
.L_110:
        /*0090*/ 	.word	0x00000008
.L_111:


//--------------------- .nv.info._Z10duplicate2P6float2S0_ii --------------------------
	.section	.nv.info._Z10duplicate2P6float2S0_ii,"",@"SHT_CUDA_INFO"
	.sectionflags	@""
	.align	4


	//----- nvinfo : EIATTR_CUDA_API_VERSION
	.align		4
        /*0000*/ 	.byte	0x04, 0x37
        /*0002*/ 	.short	(.L_113 - .L_112)
.L_112:
        /*0004*/ 	.word	0x00000082


	//----- nvinfo : EIATTR_KPARAM_INFO
	.align		4
.L_113:
        /*0008*/ 	.byte	0x04, 0x17
        /*000a*/ 	.short	(.L_115 - .L_114)
.L_114:
        /*000c*/ 	.word	0x00000000
        /*0010*/ 	.short	0x0003
        /*0012*/ 	.short	0x0014
        /*0014*/ 	.byte	0x00, 0xf0, 0x11, 0x00


	//----- nvinfo : EIATTR_KPARAM_INFO
	.align		4
.L_115:
        /*0018*/ 	.byte	0x04, 0x17
        /*001a*/ 	.short	(.L_117 - .L_116)
.L_116:
        /*001c*/ 	.word	0x00000000
        /*0020*/ 	.short	0x0002
        /*0022*/ 	.short	0x0010
        /*0024*/ 	.byte	0x00, 0xf0, 0x11, 0x00


	//----- nvinfo : EIATTR_KPARAM_INFO
	.align		4
.L_117:
        /*0028*/ 	.byte	0x04, 0x17
        /*002a*/ 	.short	(.L_119 - .L_118)
.L_118:
        /*002c*/ 	.word	0x00000000
        /*0030*/ 	.short	0x0001
        /*0032*/ 	.short	0x0008
        /*0034*/ 	.byte	0x00, 0xf5, 0x21, 0x00


	//----- nvinfo : EIATTR_KPARAM_INFO
	.align		4
.L_119:
        /*0038*/ 	.byte	0x04, 0x17
        /*003a*/ 	.short	(.L_121 - .L_120)
.L_120:
        /*003c*/ 	.word	0x00000000
        /*0040*/ 	.short	0x0000
        /*0042*/ 	.short	0x0000
        /*0044*/ 	.byte	0x00, 0xf5, 0x21, 0x00


	//----- nvinfo : EIATTR_SPARSE_MMA_MASK
	.align		4
.L_121:
        /*0048*/ 	.byte	0x03, 0x50
        /*004a*/ 	.short	0x0000


	//----- nvinfo : EIATTR_MAXREG_COUNT
	.align		4
        /*004c*/ 	.byte	0x03, 0x1b
        /*004e*/ 	.short	0x00ff


	//----- nvinfo : EIATTR_NUM_BARRIERS
	.align		4
        /*0050*/ 	.byte	0x02, 0x4c
        /*0052*/ 	.byte	0x01
	.zero		1


	//----- nvinfo : EIATTR_MERCURY_ISA_VERSION
	.align		4
        /*0054*/ 	.byte	0x03, 0x5f
        /*0056*/ 	.short	0x0101


	//----- nvinfo : EIATTR_VRC_CTA_INIT_COUNT
	.align		4
        /*0058*/ 	.byte	0x02, 0x4a
	.zero		1
	.zero		1


	//----- nvinfo : EIATTR_EXIT_INSTR_OFFSETS
	.align		4
        /*005c*/ 	.byte	0x04, 0x1c
        /*005e*/ 	.short	(.L_123 - .L_122)


	//   ....[0]....
.L_122:
        /*0060*/ 	.word	0x00000560


	//----- nvinfo : EIATTR_CRS_STACK_SIZE
	.align		4
.L_123:
        /*0064*/ 	.byte	0x04, 0x1e
        /*0066*/ 	.short	(.L_125 - .L_124)
.L_124:
        /*0068*/ 	.word	0x00000000


	//----- nvinfo : EIATTR_CBANK_PARAM_SIZE
	.align		4
.L_125:
        /*006c*/ 	.byte	0x03, 0x19
        /*006e*/ 	.short	0x0018


	//----- nvinfo : EIATTR_PARAM_CBANK
	.align		4
        /*0070*/ 	.byte	0x04, 0x0a
        /*0072*/ 	.short	(.L_127 - .L_126)
	.align		4
.L_126:
        /*0074*/ 	.word	index@(.nv.constant0._Z10duplicate2P6float2S0_ii)
        /*0078*/ 	.short	0x0380
        /*007a*/ 	.short	0x0018


	//----- nvinfo : EIATTR_SW_WAR
	.align		4
.L_127:
        /*007c*/ 	.byte	0x04, 0x36
        /*007e*/ 	.short	(.L_129 - .L_128)
.L_128:
        /*0080*/ 	.word	0x00000008
.L_129:


//--------------------- .nv.info._Z9duplicateP6float2S0_ii --------------------------
	.section	.nv.info._Z9duplicateP6float2S0_ii,"",@"SHT_CUDA_INFO"
	.sectionflags	@""
	.align	4


	//----- nvinfo : EIATTR_CUDA_API_VERSION
	.align		4
        /*0000*/ 	.byte	0x04, 0x37
        /*0002*/ 	.short	(.L_131 - .L_130)
.L_130:
        /*0004*/ 	.word	0x00000082


	//----- nvinfo : EIATTR_KPARAM_INFO
	.align		4
.L_131:
        /*0008*/ 	.byte	0x04, 0x17
        /*000a*/ 	.short	(.L_133 - .L_132)
.L_132:
        /*000c*/ 	.word	0x00000000
        /*0010*/ 	.short	0x0003
        /*0012*/ 	.short	0x0014
        /*0014*/ 	.byte	0x00, 0xf0, 0x11, 0x00


	//----- nvinfo : EIATTR_KPARAM_INFO
	.align		4
.L_133:
        /*0018*/ 	.byte	0x04, 0x17
        /*001a*/ 	.short	(.L_135 - .L_134)
.L_134:
        /*001c*/ 	.word	0x00000000
        /*0020*/ 	.short	0x0002
        /*0022*/ 	.short	0x0010
        /*0024*/ 	.byte	0x00, 0xf0, 0x11, 0x00


	//----- nvinfo : EIATTR_KPARAM_INFO
	.align		4
.L_135:
        /*0028*/ 	.byte	0x04, 0x17
        /*002a*/ 	.short	(.L_137 - .L_136)
.L_136:
        /*002c*/ 	.word	0x00000000
        /*0030*/ 	.short	0x0001
        /*0032*/ 	.short	0x0008
        /*0034*/ 	.byte	0x00, 0xf5, 0x21, 0x00


	//----- nvinfo : EIATTR_KPARAM_INFO
	.align		4
.L_137:
        /*0038*/ 	.byte	0x04, 0x17
        /*003a*/ 	.short	(.L_139 - .L_138)
.L_138:
        /*003c*/ 	.word	0x00000000
        /*0040*/ 	.short	0x0000
        /*0042*/ 	.short	0x0000
        /*0044*/ 	.byte	0x00, 0xf5, 0x21, 0x00


	//----- nvinfo : EIATTR_SPARSE_MMA_MASK
	.align		4
.L_139:
        /*0048*/ 	.byte	0x03, 0x50
        /*004a*/ 	.short	0x0000


	//----- nvinfo : EIATTR_MAXREG_COUNT
	.align		4
        /*004c*/ 	.byte	0x03, 0x1b
        /*004e*/ 	.short	0x00ff


	//----- nvinfo : EIATTR_NUM_BARRIERS
	.align		4
        /*0050*/ 	.byte	0x02, 0x4c
        /*0052*/ 	.byte	0x01
	.zero		1


	//----- nvinfo : EIATTR_MERCURY_ISA_VERSION
	.align		4
        /*0054*/ 	.byte	0x03, 0x5f
        /*0056*/ 	.short	0x0101


	//----- nvinfo : EIATTR_VRC_CTA_INIT_COUNT
	.align		4
        /*0058*/ 	.byte	0x02, 0x4a
	.zero		1
	.zero		1


	//----- nvinfo : EIATTR_EXIT_INSTR_OFFSETS
	.align		4
        /*005c*/ 	.byte	0x04, 0x1c
        /*005e*/ 	.short	(.L_141 - .L_140)


	//   ....[0]....
.L_140:
        /*0060*/ 	.word	0x000002d0


	//----- nvinfo : EIATTR_CRS_STACK_SIZE
	.align		4
.L_141:
        /*0064*/ 	.byte	0x04, 0x1e
        /*0066*/ 	.short	(.L_143 - .L_142)
.L_142:
        /*0068*/ 	.word	0x00000000


	//----- nvinfo : EIATTR_CBANK_PARAM_SIZE
	.align		4
.L_143:
        /*006c*/ 	.byte	0x03, 0x19
        /*006e*/ 	.short	0x0018


	//----- nvinfo : EIATTR_PARAM_CBANK
	.align		4
        /*0070*/ 	.byte	0x04, 0x0a
        /*0072*/ 	.short	(.L_145 - .L_144)
	.align		4
.L_144:
        /*0074*/ 	.word	index@(.nv.constant0._Z9duplicateP6float2S0_ii)
        /*0078*/ 	.short	0x0380
        /*007a*/ 	.short	0x0018


	//----- nvinfo : EIATTR_SW_WAR
	.align		4
.L_145:
        /*007c*/ 	.byte	0x04, 0x36
        /*007e*/ 	.short	(.L_147 - .L_146)
.L_146:
        /*0080*/ 	.word	0x00000008
.L_147:


//--------------------- .nv.callgraph             --------------------------
	.section	.nv.callgraph,"",@"SHT_CUDA_CALLGRAPH"
	.align	4
	.sectionentsize	8
	.align		4
        /*0000*/ 	.word	0x00000000
	.align		4
        /*0004*/ 	.word	0xffffffff
	.align		4
        /*0008*/ 	.word	0x00000000
	.align		4
        /*000c*/ 	.word	0xfffffffe
	.align		4
        /*0010*/ 	.word	0x00000000
	.align		4
        /*0014*/ 	.word	0xfffffffd
	.align		4
        /*0018*/ 	.word	0x00000000
	.align		4
        /*001c*/ 	.word	0xfffffffc


//--------------------- .text._Z7rescaleP6float2iii --------------------------
	.section	.text._Z7rescaleP6float2iii,"ax",@progbits
	.align	128
        .global         _Z7rescaleP6float2iii
        .type           _Z7rescaleP6float2iii,@function
        .size           _Z7rescaleP6float2iii,(.L_x_38 - _Z7rescaleP6float2iii)
        .other          _Z7rescaleP6float2iii,@"STO_CUDA_ENTRY STV_DEFAULT"
_Z7rescaleP6float2iii:
.text._Z7rescaleP6float2iii:
[----:B------:R-:W-:Y:S01]  /*0000*/  LDC R1, c[0x0][0x37c] ;  /* 0x0000df00ff017b82 */ /* 0x000fe20000000800 */
[----:B------:R-:W0:Y:S07]  /*0010*/  S2R R0, SR_TID.X ;  /* 0x0000000000007919 */ /* 0x000e2e0000002100 */
[----:B------:R-:W0:Y:S01]  /*0020*/  S2UR UR4, SR_CTAID.X ;  /* 0x00000000000479c3 */ /* 0x000e220000002500 */
[----:B------:R-:W1:Y:S01]  /*0030*/  LDCU UR5, c[0x0][0x388] ;  /* 0x00007100ff0577ac */ /* 0x000e620008000800 */
[----:B------:R-:W-:Y:S06]  /*0040*/  BSSY.RECONVERGENT B0, `(.L_x_0) ;  /* 0x000002f000007945 */ /* 0x000fec0003800200 */
[----:B------:R-:W0:Y:S02]  /*0050*/  LDC R3, c[0x0][0x360] ;  /* 0x0000d800ff037b82 */ /* 0x000e240000000800 */
[----:B0-----:R-:W-:-:S05]  /*0060*/  IMAD R3, R3, UR4, R0 ;  /* 0x0000000403037c24 */ /* 0x001fca000f8e0200 */
[----:B-1----:R-:W-:-:S13]  /*0070*/  ISETP.GE.AND P0, PT, R3, UR5, PT ;  /* 0x0000000503007c0c */ /* 0x002fda000bf06270 */
[----:B------:R-:W-:Y:S05]  /*0080*/  @P0 BRA `(.L_x_1) ;  /* 0x0000000000a80947 */ /* 0x000fea0003800000 */
[----:B------:R-:W0:Y:S08]  /*0090*/  LDC.64 R12, c[0x0][0x358] ;  /* 0x0000d600ff0c7b82 */ /* 0x000e300000000a00 */
[----:B------:R-:W1:Y:S01]  /*00a0*/  LDC.64 R6, c[0x0][0x380] ;  /* 0x0000e000ff067b82 */ /* 0x000e620000000a00 */
[----:B0-----:R-:W-:Y:S02]  /*00b0*/  R2UR UR4, R12 ;  /* 0x000000000c0472ca */ /* 0x001fe400000e0000 */
[----:B------:R-:W-:Y:S01]  /*00c0*/  R2UR UR5, R13 ;  /* 0x000000000d0572ca */ /* 0x000fe200000e0000 */
[----:B-1----:R-:W-:-:S12]  /*00d0*/  IMAD.WIDE R6, R3, 0x8, R6 ;  /* 0x0000000803067825 */ /* 0x002fd800078e0206 */
[----:B------:R-:W2:Y:S01]  /*00e0*/  LDG.E.64 R2, desc[UR4][R6.64] ;  /* 0x0000000406027981 */ /* 0x000ea2000c1e1b00 */
[----:B------:R-:W0:Y:S01]  /*00f0*/  LDCU UR4, c[0x0][0x390] ;  /* 0x00007200ff0477ac */ /* 0x000e220008000800 */
[----:B------:R-:W-:Y:S01]  /*0100*/  BSSY.RECONVERGENT B1, `(.L_x_2) ;  /* 0x0000010000017945 */ /* 0x000fe20003800200 */
[----:B------:R-:W0:Y:S02]  /*0110*/  LDCU UR5, c[0x0][0x38c] ;  /* 0x00007180ff0577ac */ /* 0x000e240008000800 */
[----:B0-----:R-:W-:-:S06]  /*0120*/  UIMAD UR4, UR4, UR5, URZ ;  /* 0x00000005040472a4 */ /* 0x001fcc000f8e02ff */
[----:B------:R-:W-:-:S04]  /*0130*/  I2FP.F32.S32 R8, UR4 ;  /* 0x0000000400087c45 */ /* 0x000fc80008201400 */
[----:B------:R-:W0:Y:S02]  /*0140*/  MUFU.RCP R5, R8 ;  /* 0x0000000800057308 */ /* 0x000e240000001000 */
[----:B0-----:R-:W-:-:S04]  /*0150*/  FFMA R0, -R8, R5, 1 ;  /* 0x3f80000008007423 */ /* 0x001fc80000000105 */
[----:B------:R-:W-:Y:S02]  /*0160*/  FFMA R5, R5, R0, R5 ;  /* 0x0000000005057223 */ /* 0x000fe40000000005 */
[----:B--2---:R-:W0:Y:S02]  /*0170*/  FCHK P0, R2, R8 ;  /* 0x0000000802007302 */ /* 0x004e240000000000 */
[----:B------:R-:W-:-:S04]  /*0180*/  FFMA R4, R2, R5, RZ ;  /* 0x0000000502047223 */ /* 0x000fc800000000ff */
[----:B------:R-:W-:-:S04]  /*0190*/  FFMA R0, -R8, R4, R2 ;  /* 0x0000000408007223 */ /* 0x000fc80000000102 */
[----:B------:R-:W-:Y:S01]  /*01a0*/  FFMA R4, R5, R0, R4 ;  /* 0x0000000005047223 */ /* 0x000fe20000000004 */
[----:B0-----:R-:W-:Y:S06]  /*01b0*/  @!P0 BRA `(.L_x_3) ;  /* 0x0000000000108947 */ /* 0x001fec0003800000 */
[----:B------:R-:W-:Y:S01]  /*01c0*/  IMAD.MOV.U32 R5, RZ, RZ, R8 ;  /* 0x000000ffff057224 */ /* 0x000fe200078e0008 */
[----:B------:R-:W-:-:S07]  /*01d0*/  MOV R10, 0x1f0 ;  /* 0x000001f0000a7802 */ /* 0x000fce0000000f00 */
[----:B------:R-:W-:Y:S05]  /*01e0*/  CALL.REL.NOINC `($__internal_0_$__cuda_sm3x_div_rn_noftz_f32_slowpath) ;  /* 0x00000000005c7944 */ /* 0x000fea0003c00000 */
[----:B------:R-:W-:-:S07]  /*01f0*/  IMAD.MOV.U32 R4, RZ, RZ, R0 ;  /* 0x000000ffff047224 */ /* 0x000fce00078e0000 */
.L_x_3:
[----:B------:R-:W-:Y:S05]  /*0200*/  BSYNC.RECONVERGENT B1 ;  /* 0x0000000000017941 */ /* 0x000fea0003800200 */
.L_x_2:
[----:B------:R-:W0:Y:S01]  /*0210*/  MUFU.RCP R5, R8 ;  /* 0x0000000800057308 */ /* 0x000e220000001000 */
[----:B------:R-:W-:Y:S07]  /*0220*/  BSSY.RECONVERGENT B1, `(.L_x_4) ;  /* 0x000000d000017945 */ /* 0x000fee0003800200 */
[----:B------:R-:W1:Y:S01]  /*0230*/  FCHK P0, R3, R8 ;  /* 0x0000000803007302 */ /* 0x000e620000000000 */
[----:B0-----:R-:W-:-:S04]  /*0240*/  FFMA R0, -R8, R5, 1 ;  /* 0x3f80000008007423 */ /* 0x001fc80000000105 */
[----:B------:R-:W-:-:S04]  /*0250*/  FFMA R2, R5, R0, R5 ;  /* 0x0000000005027223 */ /* 0x000fc80000000005 */
[----:B------:R-:W-:-:S04]  /*0260*/  FFMA R5, R3, R2, RZ ;  /* 0x0000000203057223 */ /* 0x000fc800000000ff */
[----:B------:R-:W-:-:S04]  /*0270*/  FFMA R0, -R8, R5, R3 ;  /* 0x0000000508007223 */ /* 0x000fc80000000103 */
[----:B------:R-:W-:Y:S01]  /*0280*/  FFMA R5, R2, R0, R5 ;  /* 0x0000000002057223 */ /* 0x000fe20000000005 */
[----:B-1----:R-:W-:Y:S06]  /*0290*/  @!P0 BRA `(.L_x_5) ;  /* 0x0000000000148947 */ /* 0x002fec0003800000 */
[----:B------:R-:W-:Y:S01]  /*02a0*/  IMAD.MOV.U32 R2, RZ, RZ, R3 ;  /* 0x000000ffff027224 */ /* 0x000fe200078e0003 */
[----:B------:R-:W-:Y:S01]  /*02b0*/  MOV R10, 0x2e0 ;  /* 0x000002e0000a7802 */ /* 0x000fe20000000f00 */
[----:B------:R-:W-:-:S07]  /*02c0*/  IMAD.MOV.U32 R5, RZ, RZ, R8 ;  /* 0x000000ffff057224 */ /* 0x000fce00078e0008 */
[----:B------:R-:W-:Y:S05]  /*02d0*/  CALL.REL.NOINC `($__internal_0_$__cuda_sm3x_div_rn_noftz_f32_slowpath) ;  /* 0x0000000000207944 */ /* 0x000fea0003c00000 */
[----:B------:R-:W-:-:S07]  /*02e0*/  IMAD.MOV.U32 R5, RZ, RZ, R0 ;  /* 0x000000ffff057224 */ /* 0x000fce00078e0000 */
.L_x_5:
[----:B------:R-:W-:Y:S05]  /*02f0*/  BSYNC.RECONVERGENT B1 ;  /* 0x0000000000017941 */ /* 0x000fea0003800200 */
.L_x_4:
[----:B------:R-:W-:Y:S02]  /*0300*/  R2UR UR4, R12 ;  /* 0x000000000c0472ca */ /* 0x000fe400000e0000 */
[----:B------:R-:W-:-:S13]  /*0310*/  R2UR UR5, R13 ;  /* 0x000000000d0572ca */ /* 0x000fda00000e0000 */
[----:B------:R0:W-:Y:S02]  /*0320*/  STG.E.64 desc[UR4][R6.64], R4 ;  /* 0x0000000406007986 */ /* 0x0001e4000c101b04 */
.L_x_1:
[----:B------:R-:W-:Y:S05]  /*0330*/  BSYNC.RECONVERGENT B0 ;  /* 0x0000000000007941 */ /* 0x000fea0003800200 */
.L_x_0:
[----:B------:R-:W-:Y:S06]  /*0340*/  BAR.SYNC.DEFER_BLOCKING 0x0 ;  /* 0x0000000000007b1d */ /* 0x000fec0000010000 */
[----:B------:R-:W-:Y:S05]  /*0350*/  EXIT ;  /* 0x000000000000794d */ /* 0x000fea0003800000 */
        .weak           $__internal_0_$__cuda_sm3x_div_rn_noftz_f32_slowpath
        .type           $__internal_0_$__cuda_sm3x_div_rn_noftz_f32_slowpath,@function
        .size           $__internal_0_$__cuda_sm3x_div_rn_noftz_f32_slowpath,(.L_x_38 - $__internal_0_$__cuda_sm3x_div_rn_noftz_f32_slowpath)
$__internal_0_$__cuda_sm3x_div_rn_noftz_f32_slowpath:
[----:B------:R-:W-:Y:S01]  /*0360*/  SHF.R.U32.HI R11, RZ, 0x17, R5 ;  /* 0x00000017ff0b7819 */ /* 0x000fe20000011605 */
[----:B------:R-:W-:Y:S01]  /*0370*/  BSSY.RECONVERGENT B2, `(.L_x_6) ;  /* 0x0000062000027945 */ /* 0x000fe20003800200 */
[----:B------:R-:W-:Y:S02]  /*0380*/  SHF.R.U32.HI R0, RZ, 0x17, R2 ;  /* 0x00000017ff007819 */ /* 0x000fe40000011602 */
[----:B------:R-:W-:Y:S02]  /*0390*/  LOP3.LUT R11, R11, 0xff, RZ, 0xc0, !PT ;  /* 0x000000ff0b0b7812 */ /* 0x000fe400078ec0ff */
[----:B------:R-:W-:-:S03]  /*03a0*/  LOP3.LUT R16, R0, 0xff, RZ, 0xc0, !PT ;  /* 0x000000ff00107812 */ /* 0x000fc600078ec0ff */
[----:B------:R-:W-:Y:S02]  /*03b0*/  VIADD R14, R11, 0xffffffff ;  /* 0xffffffff0b0e7836 */ /* 0x000fe40000000000 */
[----:B------:R-:W-:-:S03]  /*03c0*/  VIADD R0, R16, 0xffffffff ;  /* 0xffffffff10007836 */ /* 0x000fc60000000000 */
[----:B------:R-:W-:-:S04]  /*03d0*/  ISETP.GT.U32.AND P0, PT, R14, 0xfd, PT ;  /* 0x000000fd0e00780c */ /* 0x000fc80003f04070 */
[----:B------:R-:W-:-:S13]  /*03e0*/  ISETP.GT.U32.OR P0, PT, R0, 0xfd, P0 ;  /* 0x000000fd0000780c */ /* 0x000fda0000704470 */
[----:B------:R-:W-:Y:S01]  /*03f0*/  @!P0 IMAD.MOV.U32 R9, RZ, RZ, RZ ;  /* 0x000000ffff098224 */ /* 0x000fe200078e00ff */
[----:B------:R-:W-:Y:S06]  /*0400*/  @!P0 BRA `(.L_x_7) ;  /* 0x00000000005c8947 */ /* 0x000fec0003800000 */
[----:B------:R-:W-:Y:S02]  /*0410*/  FSETP.GTU.FTZ.AND P0, PT, |R2|, +INF , PT ;  /* 0x7f8000000200780b */ /* 0x000fe40003f1c200 */
[----:B------:R-:W-:-:S04]  /*0420*/  FSETP.GTU.FTZ.AND P1, PT, |R5|, +INF , PT ;  /* 0x7f8000000500780b */ /* 0x000fc80003f3c200 */
[----:B------:R-:W-:-:S13]  /*0430*/  PLOP3.LUT P0, PT, P0, P1, PT, 0xf8, 0x8f ;  /* 0x00000000008f781c */ /* 0x000fda0000703f70 */
[----:B------:R-:W-:Y:S05]  /*0440*/  @P0 BRA `(.L_x_8) ;  /* 0x00000004004c0947 */ /* 0x000fea0003800000 */
[----:B------:R-:W-:-:S13]  /*0450*/  LOP3.LUT P0, RZ, R5, 0x7fffffff, R2, 0xc8, !PT ;  /* 0x7fffffff05ff7812 */ /* 0x000fda000780c802 */
[----:B------:R-:W-:Y:S05]  /*0460*/  @!P0 BRA `(.L_x_9) ;  /* 0x00000004003c8947 */ /* 0x000fea0003800000 */
[C---:B------:R-:W-:Y:S02]  /*0470*/  FSETP.NEU.FTZ.AND P2, PT, |R2|.reuse, +INF , PT ;  /* 0x7f8000000200780b */ /* 0x040fe40003f5d200 */
[----:B------:R-:W-:Y:S02]  /*0480*/  FSETP.NEU.FTZ.AND P1, PT, |R5|, +INF , PT ;  /* 0x7f8000000500780b */ /* 0x000fe40003f3d200 */
[----:B------:R-:W-:-:S11]  /*0490*/  FSETP.NEU.FTZ.AND P0, PT, |R2|, +INF , PT ;  /* 0x7f8000000200780b */ /* 0x000fd60003f1d200 */
[----:B------:R-:W-:Y:S05]  /*04a0*/  @!P1 BRA !P2, `(.L_x_9) ;  /* 0x00000004002c9947 */ /* 0x000fea0005000000 */
[----:B------:R-:W-:-:S04]  /*04b0*/  LOP3.LUT P2, RZ, R2, 0x7fffffff, RZ, 0xc0, !PT ;  /* 0x7fffffff02ff7812 */ /* 0x000fc8000784c0ff */
[----:B------:R-:W-:-:S13]  /*04c0*/  PLOP3.LUT P1, PT, P1, P2, PT, 0x2f, 0xf2 ;  /* 0x0000000000f2781c */ /* 0x000fda0000f24577 */
[----:B------:R-:W-:Y:S05]  /*04d0*/  @P1 BRA `(.L_x_10) ;  /* 0x0000000400181947 */ /* 0x000fea0003800000 */
[----:B------:R-:W-:-:S04]  /*04e0*/  LOP3.LUT P1, RZ, R5, 0x7fffffff, RZ, 0xc0, !PT ;  /* 0x7fffffff05ff7812 */ /* 0x000fc8000782c0ff */
[----:B------:R-:W-:-:S13]  /*04f0*/  PLOP3.LUT P0, PT, P0, P1, PT, 0x2f, 0xf2 ;  /* 0x0000000000f2781c */ /* 0x000fda0000702577 */
[----:B------:R-:W-:Y:S05]  /*0500*/  @P0 BRA `(.L_x_11) ;  /* 0x0000000400000947 */ /* 0x000fea0003800000 */
[----:B------:R-:W-:Y:S02]  /*0510*/  ISETP.GE.AND P0, PT, R0, RZ, PT ;  /* 0x000000ff0000720c */ /* 0x000fe40003f06270 */
[----:B------:R-:W-:-:S11]  /*0520*/  ISETP.GE.AND P1, PT, R14, RZ, PT ;  /* 0x000000ff0e00720c */ /* 0x000fd60003f26270 */
[----:B------:R-:W-:Y:S02]  /*0530*/  @P0 IMAD.MOV.U32 R9, RZ, RZ, RZ ;  /* 0x000000ffff090224 */ /* 0x000fe400078e00ff */
[----:B------:R-:W-:Y:S01]  /*0540*/  @!P0 FFMA R2, R2, 1.84467440737095516160e+19, RZ ;  /* 0x5f80000002028823 */ /* 0x000fe200000000ff */
[----:B------:R-:W-:Y:S02]  /*0550*/  @!P0 IMAD.MOV.U32 R9, RZ, RZ, -0x40 ;  /* 0xffffffc0ff098424 */ /* 0x000fe400078e00ff */
[----:B------:R-:W-:Y:S02]  /*0560*/  @!P1 FFMA R5, R5, 1.84467440737095516160e+19, RZ ;  /* 0x5f80000005059823 */ /* 0x000fe400000000ff */
[----:B------:R-:W-:-:S07]  /*0570*/  @!P1 VIADD R9, R9, 0x40 ;  /* 0x0000004009099836 */ /* 0x000fce0000000000 */
.L_x_7:
[----:B------:R-:W-:Y:S01]  /*0580*/  LEA R0, R11, 0xc0800000, 0x17 ;  /* 0xc08000000b007811 */ /* 0x000fe200078eb8ff */
[----:B------:R-:W-:Y:S04]  /*0590*/  BSSY.RECONVERGENT B3, `(.L_x_12) ;  /* 0x0000036000037945 */ /* 0x000fe80003800200 */
[----:B------:R-:W-:Y:S02]  /*05a0*/  IMAD.IADD R14, R5, 0x1, -R0 ;  /* 0x00000001050e7824 */ /* 0x000fe400078e0a00 */
[----:B------:R-:W-:Y:S02]  /*05b0*/  VIADD R5, R16, 0xffffff81 ;  /* 0xffffff8110057836 */ /* 0x000fe40000000000 */
[----:B------:R0:W1:Y:S01]  /*05c0*/  MUFU.RCP R15, R14 ;  /* 0x0000000e000f7308 */ /* 0x0000620000001000 */
[----:B------:R-:W-:Y:S01]  /*05d0*/  FADD.FTZ R17, -R14, -RZ ;  /* 0x800000ff0e117221 */ /* 0x000fe20000010100 */
[C---:B------:R-:W-:Y:S01]  /*05e0*/  IMAD R0, R5.reuse, -0x800000, R2 ;  /* 0xff80000005007824 */ /* 0x040fe200078e0202 */
[----:B0-----:R-:W-:-:S05]  /*05f0*/  IADD3 R14, PT, PT, R5, 0x7f, -R11 ;  /* 0x0000007f050e7810 */ /* 0x001fca0007ffe80b */
[----:B------:R-:W-:Y:S02]  /*0600*/  IMAD.IADD R9, R14, 0x1, R9 ;  /* 0x000000010e097824 */ /* 0x000fe400078e0209 */
[----:B-1----:R-:W-:-:S04]  /*0610*/  FFMA R16, R15, R17, 1 ;  /* 0x3f8000000f107423 */ /* 0x002fc80000000011 */
[----:B------:R-:W-:-:S04]  /*0620*/  FFMA R19, R15, R16, R15 ;  /* 0x000000100f137223 */ /* 0x000fc8000000000f */
[----:B------:R-:W-:-:S04]  /*0630*/  FFMA R2, R0, R19, RZ ;  /* 0x0000001300027223 */ /* 0x000fc800000000ff */
[----:B------:R-:W-:-:S04]  /*0640*/  FFMA R15, R17, R2, R0 ;  /* 0x00000002110f7223 */ /* 0x000fc80000000000 */
[----:B------:R-:W-:-:S04]  /*0650*/  FFMA R16, R19, R15, R2 ;  /* 0x0000000f13107223 */ /* 0x000fc80000000002 */
[----:B------:R-:W-:-:S04]  /*0660*/  FFMA R17, R17, R16, R0 ;  /* 0x0000001011117223 */ /* 0x000fc80000000000 */
[----:B------:R-:W-:-:S05]  /*0670*/  FFMA R0, R19, R17, R16 ;  /* 0x0000001113007223 */ /* 0x000fca0000000010 */
[----:B------:R-:W-:-:S04]  /*0680*/  SHF.R.U32.HI R2, RZ, 0x17, R0 ;  /* 0x00000017ff027819 */ /* 0x000fc80000011600 */
[----:B------:R-:W-:-:S05]  /*0690*/  LOP3.LUT R2, R2, 0xff, RZ, 0xc0, !PT ;  /* 0x000000ff02027812 */ /* 0x000fca00078ec0ff */
[----:B------:R-:W-:-:S04]  /*06a0*/  IMAD.IADD R11, R2, 0x1, R9 ;  /* 0x00000001020b7824 */ /* 0x000fc800078e0209 */
[----:B------:R-:W-:-:S05]  /*06b0*/  VIADD R2, R11, 0xffffffff ;  /* 0xffffffff0b027836 */ /* 0x000fca0000000000 */
[----:B------:R-:W-:-:S13]  /*06c0*/  ISETP.GE.U32.AND P0, PT, R2, 0xfe, PT ;  /* 0x000000fe0200780c */ /* 0x000fda0003f06070 */
[----:B------:R-:W-:Y:S05]  /*06d0*/  @!P0 BRA `(.L_x_13) ;  /* 0x0000000000808947 */ /* 0x000fea0003800000 */
[----:B------:R-:W-:-:S13]  /*06e0*/  ISETP.GT.AND P0, PT, R11, 0xfe, PT ;  /* 0x000000fe0b00780c */ /* 0x000fda0003f04270 */
[----:B------:R-:W-:Y:S05]  /*06f0*/  @P0 BRA `(.L_x_14) ;  /* 0x00000000006c0947 */ /* 0x000fea0003800000 */
[----:B------:R-:W-:-:S13]  /*0700*/  ISETP.GE.AND P0, PT, R11, 0x1, PT ;  /* 0x000000010b00780c */ /* 0x000fda0003f06270 */
[----:B------:R-:W-:Y:S05]  /*0710*/  @P0 BRA `(.L_x_15) ;  /* 0x0000000000740947 */ /* 0x000fea0003800000 */
[----:B------:R-:W-:Y:S02]  /*0720*/  ISETP.GE.AND P0, PT, R11, -0x18, PT ;  /* 0xffffffe80b00780c */ /* 0x000fe40003f06270 */
[----:B------:R-:W-:-:S11]  /*0730*/  LOP3.LUT R0, R0, 0x80000000, RZ, 0xc0, !PT ;  /* 0x8000000000007812 */ /* 0x000fd600078ec0ff */
[----:B------:R-:W-:Y:S05]  /*0740*/  @!P0 BRA `(.L_x_15) ;  /* 0x0000000000688947 */ /* 0x000fea0003800000 */
[-CC-:B------:R-:W-:Y:S01]  /*0750*/  FFMA.RZ R2, R19, R17.reuse, R16.reuse ;  /* 0x0000001113027223 */ /* 0x180fe2000000c010 */
[----:B------:R-:W-:Y:S02]  /*0760*/  VIADD R14, R11, 0x20 ;  /* 0x000000200b0e7836 */ /* 0x000fe40000000000 */
[-CC-:B------:R-:W-:Y:S01]  /*0770*/  FFMA.RM R5, R19, R17.reuse, R16.reuse ;  /* 0x0000001113057223 */ /* 0x180fe20000004010 */
[----:B------:R-:W-:Y:S02]  /*0780*/  ISETP.NE.AND P2, PT, R11, RZ, PT ;  /* 0x000000ff0b00720c */ /* 0x000fe40003f45270 */
[----:B------:R-:W-:Y:S01]  /*0790*/  LOP3.LUT R9, R2, 0x7fffff, RZ, 0xc0, !PT ;  /* 0x007fffff02097812 */ /* 0x000fe200078ec0ff */
[----:B------:R-:W-:Y:S01]  /*07a0*/  FFMA.RP R2, R19, R17, R16 ;  /* 0x0000001113027223 */ /* 0x000fe20000008010 */
[----:B------:R-:W-:Y:S01]  /*07b0*/  ISETP.NE.AND P1, PT, R11, RZ, PT ;  /* 0x000000ff0b00720c */ /* 0x000fe20003f25270 */
[----:B------:R-:W-:Y:S01]  /*07c0*/  IMAD.MOV R11, RZ, RZ, -R11 ;  /* 0x000000ffff0b7224 */ /* 0x000fe200078e0a0b */
[----:B------:R-:W-:-:S02]  /*07d0*/  LOP3.LUT R9, R9, 0x800000, RZ, 0xfc, !PT ;  /* 0x0080000009097812 */ /* 0x000fc400078efcff */
[----:B------:R-:W-:Y:S02]  /*07e0*/  FSETP.NEU.FTZ.AND P0, PT, R2, R5, PT ;  /* 0x000000050200720b */ /* 0x000fe40003f1d000 */
[----:B------:R-:W-:Y:S02]  /*07f0*/  SHF.L.U32 R14, R9, R14, RZ ;  /* 0x0000000e090e7219 */ /* 0x000fe400000006ff */
[----:B------:R-:W-:Y:S02]  /*0800*/  SEL R2, R11, RZ, P2 ;  /* 0x000000ff0b027207 */ /* 0x000fe40001000000 */
[----:B------:R-:W-:Y:S02]  /*0810*/  ISETP.NE.AND P1, PT, R14, RZ, P1 ;  /* 0x000000ff0e00720c */ /* 0x000fe40000f25270 */
[----:B------:R-:W-:Y:S02]  /*0820*/  SHF.R.U32.HI R2, RZ, R2, R9 ;  /* 0x00000002ff027219 */ /* 0x000fe40000011609 */
[----:B------:R-:W-:-:S02]  /*0830*/  PLOP3.LUT P0, PT, P0, P1, PT, 0xf8, 0x8f ;  /* 0x00000000008f781c */ /* 0x000fc40000703f70 */
[----:B------:R-:W-:Y:S02]  /*0840*/  SHF.R.U32.HI R14, RZ, 0x1, R2 ;  /* 0x00000001ff0e7819 */ /* 0x000fe40000011602 */
[----:B------:R-:W-:-:S04]  /*0850*/  SEL R5, RZ, 0x1, !P0 ;  /* 0x00000001ff057807 */ /* 0x000fc80004000000 */
[----:B------:R-:W-:-:S04]  /*0860*/  LOP3.LUT R5, R5, 0x1, R14, 0xf8, !PT ;  /* 0x0000000105057812 */ /* 0x000fc800078ef80e */
[----:B------:R-:W-:-:S05]  /*0870*/  LOP3.LUT R5, R5, R2, RZ, 0xc0, !PT ;  /* 0x0000000205057212 */ /* 0x000fca00078ec0ff */
[----:B------:R-:W-:-:S05]  /*0880*/  IMAD.IADD R5, R14, 0x1, R5 ;  /* 0x000000010e057824 */ /* 0x000fca00078e0205 */
[----:B------:R-:W-:Y:S01]  /*0890*/  LOP3.LUT R0, R5, R0, RZ, 0xfc, !PT ;  /* 0x0000000005007212 */ /* 0x000fe200078efcff */
[----:B------:R-:W-:Y:S06]  /*08a0*/  BRA `(.L_x_15) ;  /* 0x0000000000107947 */ /* 0x000fec0003800000 */
.L_x_14:
[----:B------:R-:W-:-:S04]  /*08b0*/  LOP3.LUT R0, R0, 0x80000000, RZ, 0xc0, !PT ;  /* 0x8000000000007812 */ /* 0x000fc800078ec0ff */
[----:B------:R-:W-:Y:S01]  /*08c0*/  LOP3.LUT R0, R0, 0x7f800000, RZ, 0xfc, !PT ;  /* 0x7f80000000007812 */ /* 0x000fe200078efcff */
[----:B------:R-:W-:Y:S06]  /*08d0*/  BRA `(.L_x_15) ;  /* 0x0000000000047947 */ /* 0x000fec0003800000 */
.L_x_13:
[----:B------:R-:W-:-:S07]  /*08e0*/  IMAD R0, R9, 0x800000, R0 ;  /* 0x0080000009007824 */ /* 0x000fce00078e0200 */
.L_x_15:
[----:B------:R-:W-:Y:S05]  /*08f0*/  BSYNC.RECONVERGENT B3 ;  /* 0x0000000000037941 */ /* 0x000fea0003800200 */
.L_x_12:
[----:B------:R-:W-:Y:S05]  /*0900*/  BRA `(.L_x_16) ;  /* 0x0000000000207947 */ /* 0x000fea0003800000 */
.L_x_11:
[----:B------:R-:W-:-:S04]  /*0910*/  LOP3.LUT R0, R5, 0x80000000, R2, 0x48, !PT ;  /* 0x8000000005007812 */ /* 0x000fc800078e4802 */
[----:B------:R-:W-:Y:S01]  /*0920*/  LOP3.LUT R0, R0, 0x7f800000, RZ, 0xfc, !PT ;  /* 0x7f80000000007812 */ /* 0x000fe200078efcff */
[----:B------:R-:W-:Y:S06]  /*0930*/  BRA `(.L_x_16) ;  /* 0x0000000000147947 */ /* 0x000fec0003800000 */
.L_x_10:
[----:B------:R-:W-:Y:S01]  /*0940*/  LOP3.LUT R0, R5, 0x80000000, R2, 0x48, !PT ;  /* 0x8000000005007812 */ /* 0x000fe200078e4802 */
[----:B------:R-:W-:Y:S06]  /*0950*/  BRA `(.L_x_16) ;  /* 0x00000000000c7947 */ /* 0x000fec0003800000 */
.L_x_9:
[----:B------:R-:W0:Y:S01]  /*0960*/  MUFU.RSQ R0, -QNAN ;  /* 0xffc0000000007908 */ /* 0x000e220000001400 */
[----:B------:R-:W-:Y:S05]  /*0970*/  BRA `(.L_x_16) ;  /* 0x0000000000047947 */ /* 0x000fea0003800000 */
.L_x_8:
[----:B------:R-:W-:-:S07]  /*0980*/  FADD.FTZ R0, R2, R5 ;  /* 0x0000000502007221 */ /* 0x000fce0000010000 */
.L_x_16:
[----:B------:R-:W-:Y:S05]  /*0990*/  BSYNC.RECONVERGENT B2 ;  /* 0x0000000000027941 */ /* 0x000fea0003800200 */
.L_x_6:
[----:B------:R-:W-:-:S04]  /*09a0*/  IMAD.MOV.U32 R11, RZ, RZ, 0x0 ;  /* 0x00000000ff0b7424 */ /* 0x000fc800078e00ff */
[----:B0-----:R-:W-:Y:S05]  /*09b0*/  RET.REL.NODEC R10 `(_Z7rescaleP6float2iii) ;  /* 0xfffffff40a907950 */ /* 0x001fea0003c3ffff */
.L_x_17:
[----:B------:R-:W-:-:S00]  /*09c0*/  BRA `(.L_x_17) ;  /* 0xfffffffc00fc7947 */ /* 0x000fc0000383ffff */
[----:B------:R-:W-:-:S00]  /*09d0*/  NOP ;  /* 0x0000000000007918 */ /* 0x000fc00000000000 */
        /* <DEDUP_REMOVED lines=10> */
.L_x_38:


//--------------------- .text._Z7modulusP6float2i --------------------------
	.section	.text._Z7modulusP6float2i,"ax",@progbits
	.align	128
        .global         _Z7modulusP6float2i
        .type           _Z7modulusP6float2i,@function
        .size           _Z7modulusP6float2i,(.L_x_39 - _Z7modulusP6float2i)
        .other          _Z7modulusP6float2i,@"STO_CUDA_ENTRY STV_DEFAULT"
_Z7modulusP6float2i:
.text._Z7modulusP6float2i:
        /* <DEDUP_REMOVED lines=15> */
[----:B------:R-:W-:Y:S01]  /*00f0*/  BSSY.RECONVERGENT B1, `(.L_x_20) ;  /* 0x000000f000017945 */ /* 0x000fe20003800200 */
[----:B--2---:R-:W-:-:S04]  /*0100*/  FMUL R5, R5, R5 ;  /* 0x0000000505057220 */ /* 0x004fc80000400000 */
[----:B------:R-:W-:-:S04]  /*0110*/  FFMA R0, R4, R4, R5 ;  /* 0x0000000404007223 */ /* 0x000fc80000000005 */
[----:B------:R0:W1:Y:S01]  /*0120*/  MUFU.RSQ R5, R0 ;  /* 0x0000000000057308 */ /* 0x0000620000001400 */
[----:B------:R-:W-:-:S04]  /*0130*/  IADD3 R4, PT, PT, R0, -0xd000000, RZ ;  /* 0xf300000000047810 */ /* 0x000fc80007ffe0ff */
[----:B------:R-:W-:-:S13]  /*0140*/  ISETP.GT.U32.AND P0, PT, R4, 0x727fffff, PT ;  /* 0x727fffff0400780c */ /* 0x000fda0003f04070 */
[----:B01----:R-:W-:Y:S05]  /*0150*/  @!P0 BRA `(.L_x_21) ;  /* 0x0000000000108947 */ /* 0x003fea0003800000 */
[----:B------:R-:W-:-:S07]  /*0160*/  MOV R11, 0x180 ;  /* 0x00000180000b7802 */ /* 0x000fce0000000f00 */
[----:B------:R-:W-:Y:S05]  /*0170*/  CALL.REL.NOINC `($__internal_1_$__cuda_sm20_sqrt_rn_f32_slowpath) ;  /* 0x0000000000387944 */ /* 0x000fea0003c00000 */
[----:B------:R-:W-:Y:S01]  /*0180*/  MOV R4, R0 ;  /* 0x0000000000047202 */ /* 0x000fe20000000f00 */
[----:B------:R-:W-:Y:S06]  /*0190*/  BRA `(.L_x_22) ;  /* 0x0000000000107947 */ /* 0x000fec0003800000 */
.L_x_21:
[----:B------:R-:W-:Y:S01]  /*01a0*/  FMUL.FTZ R7, R0, R5 ;  /* 0x0000000500077220 */ /* 0x000fe20000410000 */
[----:B------:R-:W-:-:S03]  /*01b0*/  FMUL.FTZ R4, R5, 0.5 ;  /* 0x3f00000005047820 */ /* 0x000fc60000410000 */
[----:B------:R-:W-:-:S04]  /*01c0*/  FFMA R0, -R7, R7, R0 ;  /* 0x0000000707007223 */ /* 0x000fc80000000100 */
[----:B------:R-:W-:-:S07]  /*01d0*/  FFMA R4, R0, R4, R7 ;  /* 0x0000000400047223 */ /* 0x000fce0000000007 */
.L_x_22:
[----:B------:R-:W-:Y:S05]  /*01e0*/  BSYNC.RECONVERGENT B1 ;  /* 0x0000000000017941 */ /* 0x000fea0003800200 */
.L_x_20:
[----:B------:R-:W-:Y:S01]  /*01f0*/  R2UR UR4, R8 ;  /* 0x00000000080472ca */ /* 0x000fe200000e0000 */
[----:B------:R-:W-:Y:S01]  /*0200*/  HFMA2 R5, -RZ, RZ, 0, 0 ;  /* 0x00000000ff057431 */ /* 0x000fe200000001ff */
[----:B------:R-:W-:-:S13]  /*0210*/  R2UR UR5, R9 ;  /* 0x00000000090572ca */ /* 0x000fda00000e0000 */
[----:B------:R0:W-:Y:S02]  /*0220*/  STG.E.64 desc[UR4][R2.64], R4 ;  /* 0x0000000402007986 */ /* 0x0001e4000c101b04 */
.L_x_19:
[----:B------:R-:W-:Y:S05]  /*0230*/  BSYNC.RECONVERGENT B0 ;  /* 0x0000000000007941 */ /* 0x000fea0003800200 */
.L_x_18:
[----:B------:R-:W-:Y:S06]  /*0240*/  BAR.SYNC.DEFER_BLOCKING 0x0 ;  /* 0x0000000000007b1d */ /* 0x000fec0000010000 */
[----:B------:R-:W-:Y:S05]  /*0250*/  EXIT ;  /* 0x000000000000794d */ /* 0x000fea0003800000 */
        .weak           $__internal_1_$__cuda_sm20_sqrt_rn_f32_slowpath
        .type           $__internal_1_$__cuda_sm20_sqrt_rn_f32_slowpath,@function
        .size           $__internal_1_$__cuda_sm20_sqrt_rn_f32_slowpath,(.L_x_39 - $__internal_1_$__cuda_sm20_sqrt_rn_f32_slowpath)
$__internal_1_$__cuda_sm20_sqrt_rn_f32_slowpath:
[----:B------:R-:W-:-:S13]  /*0260*/  LOP3.LUT P0, RZ, R0, 0x7fffffff, RZ, 0xc0, !PT ;  /* 0x7fffffff00ff7812 */ /* 0x000fda000780c0ff */
[----:B------:R-:W-:Y:S01]  /*0270*/  @!P0 IMAD.MOV.U32 R4, RZ, RZ, R0 ;  /* 0x000000ffff048224 */ /* 0x000fe200078e0000 */
[----:B------:R-:W-:Y:S06]  /*0280*/  @!P0 BRA `(.L_x_23) ;  /* 0x0000000000408947 */ /* 0x000fec0003800000 */
[----:B------:R-:W-:-:S13]  /*0290*/  FSETP.GEU.FTZ.AND P0, PT, R0, RZ, PT ;  /* 0x000000ff0000720b */ /* 0x000fda0003f1e000 */
[----:B------:R-:W-:Y:S01]  /*02a0*/  @!P0 MOV R4, 0x7fffffff ;  /* 0x7fffffff00048802 */ /* 0x000fe20000000f00 */
[----:B------:R-:W-:Y:S06]  /*02b0*/  @!P0 BRA `(.L_x_23) ;  /* 0x0000000000348947 */ /* 0x000fec0003800000 */
[----:B------:R-:W-:-:S13]  /*02c0*/  FSETP.GTU.FTZ.AND P0, PT, |R0|, +INF , PT ;  /* 0x7f8000000000780b */ /* 0x000fda0003f1c200 */
[----:B------:R-:W-:Y:S01]  /*02d0*/  @P0 FADD.FTZ R4, R0, 1 ;  /* 0x3f80000000040421 */ /* 0x000fe20000010000 */
[----:B------:R-:W-:Y:S06]  /*02e0*/  @P0 BRA `(.L_x_23) ;  /* 0x0000000000280947 */ /* 0x000fec0003800000 */
[----:B------:R-:W-:-:S13]  /*02f0*/  FSETP.NEU.FTZ.AND P0, PT, |R0|, +INF , PT ;  /* 0x7f8000000000780b */ /* 0x000fda0003f1d200 */
[----:B------:R-:W-:-:S04]  /*0300*/  @P0 FFMA R5, R0, 1.84467440737095516160e+19, RZ ;  /* 0x5f80000000050823 */ /* 0x000fc800000000ff */
[----:B------:R-:W0:Y:S02]  /*0310*/  @P0 MUFU.RSQ R4, R5 ;  /* 0x0000000500040308 */ /* 0x000e240000001400 */
[----:B0-----:R-:W-:Y:S01]  /*0320*/  @P0 FMUL.FTZ R6, R5, R4 ;  /* 0x0000000405060220 */ /* 0x001fe20000410000 */
[----:B------:R-:W-:Y:S01]  /*0330*/  @P0 FMUL.FTZ R10, R4, 0.5 ;  /* 0x3f000000040a0820 */ /* 0x000fe20000410000 */
[----:B------:R-:W-:Y:S02]  /*0340*/  @!P0 MOV R4, R0 ;  /* 0x0000000000048202 */ /* 0x000fe40000000f00 */
[----:B------:R-:W-:-:S04]  /*0350*/  @P0 FADD.FTZ R7, -R6, -RZ ;  /* 0x800000ff06070221 */ /* 0x000fc80000010100 */
[----:B------:R-:W-:-:S04]  /*0360*/  @P0 FFMA R7, R6, R7, R5 ;  /* 0x0000000706070223 */ /* 0x000fc80000000005 */
[----:B------:R-:W-:-:S04]  /*0370*/  @P0 FFMA R7, R7, R10, R6 ;  /* 0x0000000a07070223 */ /* 0x000fc80000000006 */
[----:B------:R-:W-:-:S07]  /*0380*/  @P0 FMUL.FTZ R4, R7, 2.3283064365386962891e-10 ;  /* 0x2f80000007040820 */ /* 0x000fce0000410000 */
.L_x_23:
[----:B------:R-:W-:Y:S02]  /*0390*/  HFMA2 R5, -RZ, RZ, 0, 0 ;  /* 0x00000000ff057431 */ /* 0x000fe400000001ff */
[----:B------:R-:W-:Y:S01]  /*03a0*/  IMAD.MOV.U32 R0, RZ, RZ, R4 ;  /* 0x000000ffff007224 */ /* 0x000fe200078e0004 */
[----:B------:R-:W-:-:S04]  /*03b0*/  MOV R4, R11 ;  /* 0x0000000b00047202 */ /* 0x000fc80000000f00 */
[----:B------:R-:W-:Y:S05]  /*03c0*/  RET.REL.NODEC R4 `(_Z7modulusP6float2i) ;  /* 0xfffffffc040c7950 */ /* 0x000fea0003c3ffff */
.L_x_24:
        /* <DEDUP_REMOVED lines=11> */
.L_x_39:


//--------------------- .text._Z26signal_fft_dot_filters_fftP6float2S0_iii --------------------------
	.section	.text._Z26signal_fft_dot_filters_fftP6float2S0_iii,"ax",@progbits
	.align	128
        .global         _Z26signal_fft_dot_filters_fftP6float2S0_iii
        .type           _Z26signal_fft_dot_filters_fftP6float2S0_iii,@function
        .size           _Z26signal_fft_dot_filters_fftP6float2S0_iii,(.L_x_42 - _Z26signal_fft_dot_filters_fftP6float2S0_iii)
        .other          _Z26signal_fft_dot_filters_fftP6float2S0_iii,@"STO_CUDA_ENTRY STV_DEFAULT"
_Z26signal_fft_dot_filters_fftP6float2S0_iii:
.text._Z26signal_fft_dot_filters_fftP6float2S0_iii:
        /* <DEDUP_REMOVED lines=9> */
[----:B------:R-:W0:Y:S01]  /*0090*/  LDC R12, c[0x0][0x394] ;  /* 0x0000e500ff0c7b82 */ /* 0x000e220000000800 */
[----:B------:R-:W1:Y:S01]  /*00a0*/  LDCU UR4, c[0x0][0x398] ;  /* 0x00007300ff0477ac */ /* 0x000e620008000800 */
[----:B------:R-:W-:Y:S02]  /*00b0*/  IABS R11, R0 ;  /* 0x00000000000b7213 */ /* 0x000fe40000000000 */
[----:B------:R-:W-:Y:S02]  /*00c0*/  ISETP.GE.AND P3, PT, R0, RZ, PT ;  /* 0x000000ff0000720c */ /* 0x000fe40003f66270 */
[----:B0-----:R-:W-:Y:S01]  /*00d0*/  IABS R2, R12 ;  /* 0x0000000c00027213 */ /* 0x001fe20000000000 */
[C---:B-1----:R-:W-:Y:S01]  /*00e0*/  IMAD R3, R12.reuse, UR4, RZ ;  /* 0x000000040c037c24 */ /* 0x042fe2000f8e02ff */
[----:B------:R-:W-:Y:S01]  /*00f0*/  ISETP.NE.AND P5, PT, R12, RZ, PT ;  /* 0x000000ff0c00720c */ /* 0x000fe20003fa5270 */
[----:B------:R-:W0:Y:S01]  /*0100*/  LDCU.64 UR4, c[0x0][0x358] ;  /* 0x00006b00ff0477ac */ /* 0x000e220008000a00 */
[----:B------:R-:W1:Y:S02]  /*0110*/  I2F.RP R10, R2 ;  /* 0x00000002000a7306 */ /* 0x000e640000209400 */
[----:B------:R-:W-:-:S06]  /*0120*/  IABS R6, R3 ;  /* 0x0000000300067213 */ /* 0x000fcc0000000000 */
[----:B------:R-:W2:Y:S08]  /*0130*/  I2F.RP R7, R6 ;  /* 0x0000000600077306 */ /* 0x000eb00000209400 */
[----:B-1----:R-:W1:Y:S08]  /*0140*/  MUFU.RCP R10, R10 ;  /* 0x0000000a000a7308 */ /* 0x002e700000001000 */
[----:B--2---:R-:W2:Y:S01]  /*0150*/  MUFU.RCP R7, R7 ;  /* 0x0000000700077308 */ /* 0x004ea20000001000 */
[----:B-1----:R-:W-:-:S07]  /*0160*/  VIADD R8, R10, 0xffffffe ;  /* 0x0ffffffe0a087836 */ /* 0x002fce0000000000 */
[----:B------:R1:W3:Y:S01]  /*0170*/  F2I.FTZ.U32.TRUNC.NTZ R9, R8 ;  /* 0x0000000800097305 */ /* 0x0002e2000021f000 */
[----:B--2---:R-:W-:-:S07]  /*0180*/  VIADD R4, R7, 0xffffffe ;  /* 0x0ffffffe07047836 */ /* 0x004fce0000000000 */
[----:B------:R2:W4:Y:S01]  /*0190*/  F2I.FTZ.U32.TRUNC.NTZ R5, R4 ;  /* 0x0000000400057305 */ /* 0x000522000021f000 */
[----:B-1----:R-:W-:Y:S01]  /*01a0*/  HFMA2 R8, -RZ, RZ, 0, 0 ;  /* 0x00000000ff087431 */ /* 0x002fe200000001ff */
[----:B---3--:R-:W-:Y:S01]  /*01b0*/  IADD3 R13, PT, PT, RZ, -R9, RZ ;  /* 0x80000009ff0d7210 */ /* 0x008fe20007ffe0ff */
[----:B--2---:R-:W-:-:S04]  /*01c0*/  IMAD.MOV.U32 R4, RZ, RZ, RZ ;  /* 0x000000ffff047224 */ /* 0x004fc800078e00ff */
[----:B------:R-:W-:Y:S02]  /*01d0*/  IMAD R13, R13, R2, RZ ;  /* 0x000000020d0d7224 */ /* 0x000fe400078e02ff */
[----:B----4-:R-:W-:Y:S02]  /*01e0*/  IMAD.MOV R15, RZ, RZ, -R5 ;  /* 0x000000ffff0f7224 */ /* 0x010fe400078e0a05 */
[----:B------:R-:W-:Y:S01]  /*01f0*/  IMAD.HI.U32 R8, R9, R13, R8 ;  /* 0x0000000d09087227 */ /* 0x000fe200078e0008 */
[----:B------:R-:W-:-:S03]  /*0200*/  IABS R9, R3 ;  /* 0x0000000300097213 */ /* 0x000fc60000000000 */
[----:B------:R-:W-:-:S04]  /*0210*/  IMAD R7, R15, R6, RZ ;  /* 0x000000060f077224 */ /* 0x000fc800078e02ff */
[----:B------:R-:W-:Y:S01]  /*0220*/  IMAD.HI.U32 R4, R5, R7, R4 ;  /* 0x0000000705047227 */ /* 0x000fe200078e0004 */
[----:B------:R-:W-:-:S03]  /*0230*/  IADD3 R7, PT, PT, RZ, -R9, RZ ;  /* 0x80000009ff077210 */ /* 0x000fc60007ffe0ff */
[----:B------:R-:W-:-:S04]  /*0240*/  IMAD.HI.U32 R5, R8, R11, RZ ;  /* 0x0000000b08057227 */ /* 0x000fc800078e00ff */
[----:B------:R-:W-:Y:S02]  /*0250*/  IMAD.MOV R9, RZ, RZ, -R5 ;  /* 0x000000ffff097224 */ /* 0x000fe400078e0a05 */
[----:B------:R-:W-:Y:S01]  /*0260*/  IMAD.HI.U32 R8, R4, R11, RZ ;  /* 0x0000000b04087227 */ /* 0x000fe200078e00ff */
[----:B------:R-:W-:-:S03]  /*0270*/  LOP3.LUT R4, R0, R3, RZ, 0x3c, !PT ;  /* 0x0000000300047212 */ /* 0x000fc600078e3cff */
[--C-:B------:R-:W-:Y:S01]  /*0280*/  IMAD R9, R2, R9, R11.reuse ;  /* 0x0000000902097224 */ /* 0x100fe200078e020b */
[----:B------:R-:W-:Y:S01]  /*0290*/  ISETP.GE.AND P2, PT, R4, RZ, PT ;  /* 0x000000ff0400720c */ /* 0x000fe20003f46270 */
[----:B------:R-:W-:-:S03]  /*02a0*/  IMAD R5, R8, R7, R11 ;  /* 0x0000000708057224 */ /* 0x000fc600078e020b */
[----:B------:R-:W-:Y:S02]  /*02b0*/  ISETP.GT.U32.AND P0, PT, R2, R9, PT ;  /* 0x000000090200720c */ /* 0x000fe40003f04070 */
[----:B------:R-:W-:-:S11]  /*02c0*/  ISETP.GT.U32.AND P4, PT, R6, R5, PT ;  /* 0x000000050600720c */ /* 0x000fd60003f84070 */
[----:B------:R-:W-:Y:S02]  /*02d0*/  @!P0 IMAD.IADD R9, R9, 0x1, -R2 ;  /* 0x0000000109098824 */ /* 0x000fe400078e0a02 */
[-C--:B------:R-:W-:Y:S02]  /*02e0*/  @!P4 IADD3 R5, PT, PT, R5, -R6.reuse, RZ ;  /* 0x800000060505c210 */ /* 0x080fe40007ffe0ff */
[----:B------:R-:W-:Y:S02]  /*02f0*/  @!P4 IADD3 R8, PT, PT, R8, 0x1, RZ ;  /* 0x000000010808c810 */ /* 0x000fe40007ffe0ff */
[----:B------:R-:W-:Y:S02]  /*0300*/  ISETP.GE.U32.AND P0, PT, R5, R6, PT ;  /* 0x000000060500720c */ /* 0x000fe40003f06070 */
[----:B------:R-:W-:Y:S01]  /*0310*/  ISETP.GT.U32.AND P1, PT, R2, R9, PT ;  /* 0x000000090200720c */ /* 0x000fe20003f24070 */
[----:B------:R-:W1:Y:S01]  /*0320*/  LDC.64 R4, c[0x0][0x380] ;  /* 0x0000e000ff047b82 */ /* 0x000e620000000a00 */
[----:B------:R-:W-:-:S07]  /*0330*/  ISETP.NE.AND P4, PT, R3, RZ, PT ;  /* 0x000000ff0300720c */ /* 0x000fce0003f85270 */
[----:B------:R-:W2:Y:S02]  /*0340*/  LDC.64 R6, c[0x0][0x388] ;  /* 0x0000e200ff067b82 */ /* 0x000ea40000000a00 */
[----:B------:R-:W-:Y:S02]  /*0350*/  @P0 VIADD R8, R8, 0x1 ;  /* 0x0000000108080836 */ /* 0x000fe40000000000 */
[----:B------:R-:W-:Y:S02]  /*0360*/  @!P1 IADD3 R9, PT, PT, R9, -R2, RZ ;  /* 0x8000000209099210 */ /* 0x000fe40007ffe0ff */
[----:B------:R-:W-:Y:S01]  /*0370*/  @!P2 IMAD.MOV R8, RZ, RZ, -R8 ;  /* 0x000000ffff08a224 */ /* 0x000fe200078e0a08 */
[----:B------:R-:W-:Y:S02]  /*0380*/  @!P4 LOP3.LUT R8, RZ, R3, RZ, 0x33, !PT ;  /* 0x00000003ff08c212 */ /* 0x000fe400078e33ff */
[----:B------:R-:W-:Y:S02]  /*0390*/  @!P3 IADD3 R9, PT, PT, -R9, RZ, RZ ;  /* 0x000000ff0909b210 */ /* 0x000fe40007ffe1ff */
[----:B------:R-:W-:-:S04]  /*03a0*/  @!P5 LOP3.LUT R9, RZ, R12, RZ, 0x33, !PT ;  /* 0x0000000cff09d212 */ /* 0x000fc800078e33ff */
[----:B------:R-:W-:Y:S01]  /*03b0*/  IADD3 R9, PT, PT, R8, R9, RZ ;  /* 0x0000000908097210 */ /* 0x000fe20007ffe0ff */
[----:B-1----:R-:W-:-:S04]  /*03c0*/  IMAD.WIDE R2, R0, 0x8, R4 ;  /* 0x0000000800027825 */ /* 0x002fc800078e0204 */
[----:B--2---:R-:W-:Y:S02]  /*03d0*/  IMAD.WIDE R4, R9, 0x8, R6 ;  /* 0x0000000809047825 */ /* 0x004fe400078e0206 */
[----:B0-----:R-:W2:Y:S04]  /*03e0*/  LDG.E.64 R6, desc[UR4][R2.64] ;  /* 0x0000000402067981 */ /* 0x001ea8000c1e1b00 */
[----:B------:R-:W2:Y:S02]  /*03f0*/  LDG.E.64 R8, desc[UR4][R4.64] ;  /* 0x0000000404087981 */ /* 0x000ea4000c1e1b00 */
[----:B--2---:R-:W-:-:S04]  /*0400*/  FMUL R11, R7, R9 ;  /* 0x00000009070b7220 */ /* 0x004fc80000400000 */
[----:B------:R-:W-:-:S05]  /*0410*/  FFMA R6, R6, R8, -R11 ;  /* 0x0000000806067223 */ /* 0x000fca000000080b */
[----:B------:R0:W-:Y:S04]  /*0420*/  STG.E desc[UR4][R2.64], R6 ;  /* 0x0000000602007986 */ /* 0x0001e8000c101904 */
[----:B------:R-:W2:Y:S02]  /*0430*/  LDG.E R0, desc[UR4][R4.64] ;  /* 0x0000000404007981 */ /* 0x000ea4000c1e1900 */
[----:B--2---:R-:W-:-:S04]  /*0440*/  FMUL R0, R7, R0 ;  /* 0x0000000007007220 */ /* 0x004fc80000400000 */
[----:B------:R-:W-:-:S05]  /*0450*/  FFMA R9, R9, R6, R0 ;  /* 0x0000000609097223 */ /* 0x000fca0000000000 */
[----:B------:R0:W-:Y:S02]  /*0460*/  STG.E desc[UR4][R2.64+0x4], R9 ;  /* 0x0000040902007986 */ /* 0x0001e4000c101904 */
.L_x_26:
[----:B------:R-:W-:Y:S05]  /*0470*/  BSYNC.RECONVERGENT B0 ;  /* 0x0000000000007941 */ /* 0x000fea0003800200 */
.L_x_25:
[----:B------:R-:W-:Y:S06]  /*0480*/  BAR.SYNC.DEFER_BLOCKING 0x0 ;  /* 0x0000000000007b1d */ /* 0x000fec0000010000 */
[----:B------:R-:W-:Y:S05]  /*0490*/  EXIT ;  /* 0x000000000000794d */ /* 0x000fea0003800000 */
.L_x_27:
        /* <DEDUP_REMOVED lines=14> */
.L_x_42:


//--------------------- .text._Z18dot_unequal_lengthP6float2S0_S0_ii --------------------------
	.section	.text._Z18dot_unequal_lengthP6float2S0_S0_ii,"ax",@progbits
	.align	128
        .global         _Z18dot_unequal_lengthP6float2S0_S0_ii
        .type           _Z18dot_unequal_lengthP6float2S0_S0_ii,@function
        .size           _Z18dot_unequal_lengthP6float2S0_S0_ii,(.L_x_43 - _Z18dot_unequal_lengthP6float2S0_S0_ii)
        .other          _Z18dot_unequal_lengthP6float2S0_S0_ii,@"STO_CUDA_ENTRY STV_DEFAULT"
_Z18dot_unequal_lengthP6float2S0_S0_ii:
.text._Z18dot_unequal_lengthP6float2S0_S0_ii:
        /* <DEDUP_REMOVED lines=10> */
[----:B------:R-:W-:Y:S01]  /*00a0*/  ISETP.GE.AND P2, PT, R0, RZ, PT ;  /* 0x000000ff0000720c */ /* 0x000fe20003f46270 */
[----:B------:R-:W1:Y:S01]  /*00b0*/  LDCU.64 UR4, c[0x0][0x358] ;  /* 0x00006b00ff0477ac */ /* 0x000e620008000a00 */
[----:B0-----:R-:W-:-:S04]  /*00c0*/  IABS R7, R8 ;  /* 0x0000000800077213 */ /* 0x001fc80000000000 */
[----:B------:R-:W0:Y:S08]  /*00d0*/  I2F.RP R4, R7 ;  /* 0x0000000700047306 */ /* 0x000e300000209400 */
[----:B0-----:R-:W0:Y:S02]  /*00e0*/  MUFU.RCP R4, R4 ;  /* 0x0000000400047308 */ /* 0x001e240000001000 */
[----:B0-----:R-:W-:-:S06]  /*00f0*/  IADD3 R2, PT, PT, R4, 0xffffffe, RZ ;  /* 0x0ffffffe04027810 */ /* 0x001fcc0007ffe0ff */
[----:B------:R0:W2:Y:S02]  /*0100*/  F2I.FTZ.U32.TRUNC.NTZ R3, R2 ;  /* 0x0000000200037305 */ /* 0x0000a4000021f000 */
[----:B0-----:R-:W-:Y:S01]  /*0110*/  HFMA2 R2, -RZ, RZ, 0, 0 ;  /* 0x00000000ff027431 */ /* 0x001fe200000001ff */
[----:B--2---:R-:W-:-:S05]  /*0120*/  IADD3 R6, PT, PT, RZ, -R3, RZ ;  /* 0x80000003ff067210 */ /* 0x004fca0007ffe0ff */
[----:B------:R-:W-:Y:S01]  /*0130*/  IMAD R5, R6, R7, RZ ;  /* 0x0000000706057224 */ /* 0x000fe200078e02ff */
[----:B------:R-:W-:-:S03]  /*0140*/  IABS R6, R0 ;  /* 0x0000000000067213 */ /* 0x000fc60000000000 */
[----:B------:R-:W-:Y:S02]  /*0150*/  IMAD.HI.U32 R3, R3, R5, R2 ;  /* 0x0000000503037227 */ /* 0x000fe400078e0002 */
[----:B------:R-:W0:Y:S04]  /*0160*/  LDC.64 R4, c[0x0][0x388] ;  /* 0x0000e200ff047b82 */ /* 0x000e280000000a00 */
[----:B------:R-:W-:-:S05]  /*0170*/  IMAD.HI.U32 R3, R3, R6, RZ ;  /* 0x0000000603037227 */ /* 0x000fca00078e00ff */
[----:B------:R-:W-:-:S05]  /*0180*/  IADD3 R3, PT, PT, -R3, RZ, RZ ;  /* 0x000000ff03037210 */ /* 0x000fca0007ffe1ff */
[C---:B------:R-:W-:Y:S02]  /*0190*/  IMAD R6, R7.reuse, R3, R6 ;  /* 0x0000000307067224 */ /* 0x040fe400078e0206 */
[----:B------:R-:W2:Y:S03]  /*01a0*/  LDC.64 R2, c[0x0][0x380] ;  /* 0x0000e000ff027b82 */ /* 0x000ea60000000a00 */
[----:B------:R-:W-:-:S13]  /*01b0*/  ISETP.GT.U32.AND P0, PT, R7, R6, PT ;  /* 0x000000060700720c */ /* 0x000fda0003f04070 */
[----:B------:R-:W-:Y:S02]  /*01c0*/  @!P0 IADD3 R6, PT, PT, R6, -R7, RZ ;  /* 0x8000000706068210 */ /* 0x000fe40007ffe0ff */
[----:B------:R-:W-:Y:S02]  /*01d0*/  ISETP.NE.AND P0, PT, R8, RZ, PT ;  /* 0x000000ff0800720c */ /* 0x000fe40003f05270 */
[----:B------:R-:W-:Y:S01]  /*01e0*/  ISETP.GT.U32.AND P1, PT, R7, R6, PT ;  /* 0x000000060700720c */ /* 0x000fe20003f24070 */
[----:B--2---:R-:W-:-:S12]  /*01f0*/  IMAD.WIDE R2, R0, 0x8, R2 ;  /* 0x0000000800027825 */ /* 0x004fd800078e0202 */
[----:B------:R-:W-:-:S04]  /*0200*/  @!P1 IADD3 R6, PT, PT, R6, -R7, RZ ;  /* 0x8000000706069210 */ /* 0x000fc80007ffe0ff */
[----:B------:R-:W-:Y:S02]  /*0210*/  @!P2 IADD3 R6, PT, PT, -R6, RZ, RZ ;  /* 0x000000ff0606a210 */ /* 0x000fe40007ffe1ff */
[----:B------:R-:W-:Y:S02]  /*0220*/  @!P0 LOP3.LUT R6, RZ, R8, RZ, 0x33, !PT ;  /* 0x00000008ff068212 */ /* 0x000fe400078e33ff */
[----:B-1----:R-:W2:Y:S03]  /*0230*/  LDG.E.64 R8, desc[UR4][R2.64] ;  /* 0x0000000402087981 */ /* 0x002ea6000c1e1b00 */
[----:B0-----:R-:W-:Y:S02]  /*0240*/  IMAD.WIDE R4, R6, 0x8, R4 ;  /* 0x0000000806047825 */ /* 0x001fe400078e0204 */
[----:B------:R-:W0:Y:S03]  /*0250*/  LDC.64 R6, c[0x0][0x390] ;  /* 0x0000e400ff067b82 */ /* 0x000e260000000a00 */
[----:B------:R-:W2:Y:S01]  /*0260*/  LDG.E.64 R10, desc[UR4][R4.64] ;  /* 0x00000004040a7981 */ /* 0x000ea2000c1e1b00 */
[----:B0-----:R-:W-:-:S04]  /*0270*/  IMAD.WIDE R6, R0, 0x8, R6 ;  /* 0x0000000800067825 */ /* 0x001fc800078e0206 */
[----:B--2---:R-:W-:-:S04]  /*0280*/  FMUL R13, R9, R11 ;  /* 0x0000000b090d7220 */ /* 0x004fc80000400000 */
[----:B------:R-:W-:-:S05]  /*0290*/  FFMA R13, R8, R10, -R13 ;  /* 0x0000000a080d7223 */ /* 0x000fca000000080d */
[----:B------:R0:W-:Y:S04]  /*02a0*/  STG.E desc[UR4][R6.64], R13 ;  /* 0x0000000d06007986 */ /* 0x0001e8000c101904 */
[----:B------:R-:W2:Y:S04]  /*02b0*/  LDG.E R8, desc[UR4][R4.64] ;  /* 0x0000000404087981 */ /* 0x000ea8000c1e1900 */
[----:B------:R-:W3:Y:S01]  /*02c0*/  LDG.E R0, desc[UR4][R2.64] ;  /* 0x0000000402007981 */ /* 0x000ee2000c1e1900 */
[----:B--2---:R-:W-:-:S04]  /*02d0*/  FMUL R8, R9, R8 ;  /* 0x0000000809087220 */ /* 0x004fc80000400000 */
[----:B---3--:R-:W-:-:S05]  /*02e0*/  FFMA R11, R11, R0, R8 ;  /* 0x000000000b0b7223 */ /* 0x008fca0000000008 */
[----:B------:R0:W-:Y:S02]  /*02f0*/  STG.E desc[UR4][R6.64+0x4], R11 ;  /* 0x0000040b06007986 */ /* 0x0001e4000c101904 */
.L_x_29:
[----:B------:R-:W-:Y:S05]  /*0300*/  BSYNC.RECONVERGENT B0 ;  /* 0x0000000000007941 */ /* 0x000fea0003800200 */
.L_x_28:
[----:B------:R-:W-:Y:S06]  /*0310*/  BAR.SYNC.DEFER_BLOCKING 0x0 ;  /* 0x0000000000007b1d */ /* 0x000fec0000010000 */
[----:B------:R-:W-:Y:S05]  /*0320*/  EXIT ;  /* 0x000000000000794d */ /* 0x000fea0003800000 */
.L_x_30:
        /* <DEDUP_REMOVED lines=13> */
.L_x_43:


//--------------------- .text._Z10duplicate2P6float2S0_ii --------------------------
	.section	.text._Z10duplicate2P6float2S0_ii,"ax",@progbits
	.align	128
        .global         _Z10duplicate2P6float2S0_ii
        .type           _Z10duplicate2P6float2S0_ii,@function
        .size           _Z10duplicate2P6float2S0_ii,(.L_x_44 - _Z10duplicate2P6float2S0_ii)
        .other          _Z10duplicate2P6float2S0_ii,@"STO_CUDA_ENTRY STV_DEFAULT"
_Z10duplicate2P6float2S0_ii:
.text._Z10duplicate2P6float2S0_ii:
[----:B------:R-:W-:Y:S01]  /*0000*/  LDC R1, c[0x0][0x37c] ;  /* 0x0000df00ff017b82 */ /* 0x000fe20000000800 */
[----:B------:R-:W0:Y:S07]  /*0010*/  S2R R0, SR_TID.X ;  /* 0x0000000000007919 */ /* 0x000e2e0000002100 */
[----:B------:R-:W0:Y:S01]  /*0020*/  S2UR UR4, SR_CTAID.X ;  /* 0x00000000000479c3 */ /* 0x000e220000002500 */
[----:B------:R-:W-:Y:S07]  /*0030*/  BSSY.RECONVERGENT B0, `(.L_x_31) ;  /* 0x0000051000007945 */ /* 0x000fee0003800200 */
[----:B------:R-:W0:Y:S08]  /*0040*/  LDC R5, c[0x0][0x360] ;  /* 0x0000d800ff057b82 */ /* 0x000e300000000800 */
[----:B------:R-:W1:Y:S01]  /*0050*/  LDC.64 R2, c[0x0][0x390] ;  /* 0x0000e400ff027b82 */ /* 0x000e620000000a00 */
[----:B0-----:R-:W-:-:S02]  /*0060*/  IMAD R5, R5, UR4, R0 ;  /* 0x0000000405057c24 */ /* 0x001fc4000f8e0200 */
[----:B-1----:R-:W-:-:S05]  /*0070*/  IMAD R0, R3, R2, RZ ;  /* 0x0000000203007224 */ /* 0x002fca00078e02ff */
[----:B------:R-:W-:-:S13]  /*0080*/  ISETP.GE.AND P0, PT, R5, R0, PT ;  /* 0x000000000500720c */ /* 0x000fda0003f06270 */
[----:B------:R-:W-:Y:S05]  /*0090*/  @P0 BRA `(.L_x_32) ;  /* 0x0000000400280947 */ /* 0x000fea0003800000 */
[----:B------:R-:W-:Y:S01]  /*00a0*/  IABS R8, R3 ;  /* 0x0000000300087213 */ /* 0x000fe20000000000 */
[----:B------:R-:W0:Y:S01]  /*00b0*/  LDCU.64 UR4, c[0x0][0x358] ;  /* 0x00006b00ff0477ac */ /* 0x000e220008000a00 */
[----:B------:R-:W-:Y:S02]  /*00c0*/  IABS R0, R2 ;  /* 0x0000000200007213 */ /* 0x000fe40000000000 */
[----:B------:R-:W1:Y:S08]  /*00d0*/  I2F.RP R4, R8 ;  /* 0x0000000800047306 */ /* 0x000e700000209400 */
[----:B------:R-:W2:Y:S08]  /*00e0*/  I2F.RP R10, R0 ;  /* 0x00000000000a7306 */ /* 0x000eb00000209400 */
[----:B-1----:R-:W1:Y:S08]  /*00f0*/  MUFU.RCP R4, R4 ;  /* 0x0000000400047308 */ /* 0x002e700000001000 */
[----:B--2---:R-:W-:Y:S01]  /*0100*/  MUFU.RCP R10, R10 ;  /* 0x0000000a000a7308 */ /* 0x004fe20000001000 */
[----:B-1----:R-:W-:-:S07]  /*0110*/  VIADD R6, R4, 0xffffffe ;  /* 0x0ffffffe04067836 */ /* 0x002fce0000000000 */
[----:B------:R1:W2:Y:S02]  /*0120*/  F2I.FTZ.U32.TRUNC.NTZ R7, R6 ;  /* 0x0000000600077305 */ /* 0x0002a4000021f000 */
[----:B-1----:R-:W-:Y:S02]  /*0130*/  HFMA2 R6, -RZ, RZ, 0, 0 ;  /* 0x00000000ff067431 */ /* 0x002fe400000001ff */
[----:B--2---:R-:W-:-:S04]  /*0140*/  IMAD.MOV R9, RZ, RZ, -R7 ;  /* 0x000000ffff097224 */ /* 0x004fc800078e0a07 */
[----:B------:R-:W-:-:S04]  /*0150*/  IMAD R9, R9, R8, RZ ;  /* 0x0000000809097224 */ /* 0x000fc800078e02ff */
[----:B------:R-:W-:Y:S01]  /*0160*/  IMAD.HI.U32 R7, R7, R9, R6 ;  /* 0x0000000907077227 */ /* 0x000fe200078e0006 */
[----:B------:R-:W-:-:S04]  /*0170*/  LOP3.LUT R6, R2, R3, RZ, 0x3c, !PT ;  /* 0x0000000302067212 */ /* 0x000fc800078e3cff */
[----:B------:R-:W-:Y:S01]  /*0180*/  ISETP.GE.AND P2, PT, R6, RZ, PT ;  /* 0x000000ff0600720c */ /* 0x000fe20003f46270 */
[----:B------:R-:W-:-:S04]  /*0190*/  IMAD.HI.U32 R4, R7, R0, RZ ;  /* 0x0000000007047227 */ /* 0x000fc800078e00ff */
[----:B------:R-:W-:-:S04]  /*01a0*/  IMAD.MOV R7, RZ, RZ, -R4 ;  /* 0x000000ffff077224 */ /* 0x000fc800078e0a04 */
[----:B------:R-:W-:-:S05]  /*01b0*/  IMAD R7, R8, R7, R0 ;  /* 0x0000000708077224 */ /* 0x000fca00078e0200 */
[----:B------:R-:W-:-:S13]  /*01c0*/  ISETP.GT.U32.AND P1, PT, R8, R7, PT ;  /* 0x000000070800720c */ /* 0x000fda0003f24070 */
[----:B------:R-:W-:Y:S01]  /*01d0*/  @!P1 IMAD.IADD R7, R7, 0x1, -R8 ;  /* 0x0000000107079824 */ /* 0x000fe200078e0a08 */
[----:B------:R-:W-:Y:S02]  /*01e0*/  @!P1 IADD3 R4, PT, PT, R4, 0x1, RZ ;  /* 0x0000000104049810 */ /* 0x000fe40007ffe0ff */
[----:B------:R-:W-:Y:S02]  /*01f0*/  ISETP.NE.AND P1, PT, R3, RZ, PT ;  /* 0x000000ff0300720c */ /* 0x000fe40003f25270 */
[----:B------:R-:W-:Y:S02]  /*0200*/  ISETP.GE.U32.AND P0, PT, R7, R8, PT ;  /* 0x000000080700720c */ /* 0x000fe40003f06070 */
[----:B------:R-:W-:-:S04]  /*0210*/  IADD3 R8, PT, PT, R10, 0xffffffe, RZ ;  /* 0x0ffffffe0a087810 */ /* 0x000fc80007ffe0ff */
[----:B------:R1:W2:Y:S07]  /*0220*/  F2I.FTZ.U32.TRUNC.NTZ R9, R8 ;  /* 0x0000000800097305 */ /* 0x0002ae000021f000 */
[----:B------:R-:W-:Y:S01]  /*0230*/  @P0 VIADD R4, R4, 0x1 ;  /* 0x0000000104040836 */ /* 0x000fe20000000000 */
[----:B-1----:R-:W-:-:S03]  /*0240*/  MOV R8, RZ ;  /* 0x000000ff00087202 */ /* 0x002fc60000000f00 */
[----:B------:R-:W-:Y:S01]  /*0250*/  @!P2 IMAD.MOV R4, RZ, RZ, -R4 ;  /* 0x000000ffff04a224 */ /* 0x000fe200078e0a04 */
[----:B------:R-:W-:Y:S02]  /*0260*/  @!P1 LOP3.LUT R4, RZ, R3, RZ, 0x33, !PT ;  /* 0x00000003ff049212 */ /* 0x000fe400078e33ff */
[----:B--2---:R-:W-:Y:S02]  /*0270*/  IADD3 R13, PT, PT, RZ, -R9, RZ ;  /* 0x80000009ff0d7210 */ /* 0x004fe40007ffe0ff */
[----:B------:R-:W-:-:S03]  /*0280*/  IABS R3, R4 ;  /* 0x0000000400037213 */ /* 0x000fc60000000000 */
[----:B------:R-:W-:Y:S01]  /*0290*/  IMAD R13, R13, R0, RZ ;  /* 0x000000000d0d7224 */ /* 0x000fe200078e02ff */
[----:B------:R-:W1:Y:S03]  /*02a0*/  I2F.RP R11, R3 ;  /* 0x00000003000b7306 */ /* 0x000e660000209400 */
[----:B------:R-:W-:Y:S01]  /*02b0*/  IMAD.HI.U32 R9, R9, R13, R8 ;  /* 0x0000000d09097227 */ /* 0x000fe200078e0008 */
[----:B------:R-:W-:-:S04]  /*02c0*/  IABS R8, R4 ;  /* 0x0000000400087213 */ /* 0x000fc80000000000 */
[----:B------:R-:W-:Y:S01]  /*02d0*/  IADD3 R8, PT, PT, RZ, -R8, RZ ;  /* 0x80000008ff087210 */ /* 0x000fe20007ffe0ff */
[----:B-1----:R-:W1:Y:S02]  /*02e0*/  MUFU.RCP R11, R11 ;  /* 0x0000000b000b7308 */ /* 0x002e640000001000 */
[----:B-1----:R-:W-:Y:S01]  /*02f0*/  VIADD R6, R11, 0xffffffe ;  /* 0x0ffffffe0b067836 */ /* 0x002fe20000000000 */
[----:B------:R-:W-:-:S05]  /*0300*/  IABS R11, R5 ;  /* 0x00000005000b7213 */ /* 0x000fca0000000000 */
[----:B------:R1:W2:Y:S01]  /*0310*/  F2I.FTZ.U32.TRUNC.NTZ R7, R6 ;  /* 0x0000000600077305 */ /* 0x0002a2000021f000 */
[----:B------:R-:W-:-:S04]  /*0320*/  IMAD.HI.U32 R9, R9, R11, RZ ;  /* 0x0000000b09097227 */ /* 0x000fc800078e00ff */
[----:B-1----:R-:W-:Y:S02]  /*0330*/  IMAD.MOV.U32 R6, RZ, RZ, RZ ;  /* 0x000000ffff067224 */ /* 0x002fe400078e00ff */
[----:B--2---:R-:W-:-:S04]  /*0340*/  IMAD.MOV R10, RZ, RZ, -R7 ;  /* 0x000000ffff0a7224 */ /* 0x004fc800078e0a07 */
[----:B------:R-:W-:-:S04]  /*0350*/  IMAD R13, R10, R3, RZ ;  /* 0x000000030a0d7224 */ /* 0x000fc800078e02ff */
[----:B------:R-:W-:-:S04]  /*0360*/  IMAD.HI.U32 R6, R7, R13, R6 ;  /* 0x0000000d07067227 */ /* 0x000fc800078e0006 */
[----:B------:R-:W-:Y:S02]  /*0370*/  IMAD.MOV R7, RZ, RZ, -R9 ;  /* 0x000000ffff077224 */ /* 0x000fe400078e0a09 */
[----:B------:R-:W-:-:S04]  /*0380*/  IMAD.HI.U32 R6, R6, R11, RZ ;  /* 0x0000000b06067227 */ /* 0x000fc800078e00ff */
[--C-:B------:R-:W-:Y:S02]  /*0390*/  IMAD R7, R0, R7, R11.reuse ;  /* 0x0000000700077224 */ /* 0x100fe400078e020b */
[----:B------:R-:W-:-:S03]  /*03a0*/  IMAD R8, R6, R8, R11 ;  /* 0x0000000806087224 */ /* 0x000fc600078e020b */
[----:B------:R-:W-:Y:S02]  /*03b0*/  ISETP.GT.U32.AND P0, PT, R0, R7, PT ;  /* 0x000000070000720c */ /* 0x000fe40003f04070 */
[----:B------:R-:W-:-:S11]  /*03c0*/  ISETP.GT.U32.AND P1, PT, R3, R8, PT ;  /* 0x000000080300720c */ /* 0x000fd60003f24070 */
[-C--:B------:R-:W-:Y:S02]  /*03d0*/  @!P0 IADD3 R7, PT, PT, R7, -R0.reuse, RZ ;  /* 0x8000000007078210 */ /* 0x080fe40007ffe0ff */
[----:B------:R-:W-:Y:S01]  /*03e0*/  @!P1 IMAD.IADD R8, R8, 0x1, -R3 ;  /* 0x0000000108089824 */ /* 0x000fe200078e0a03 */
[----:B------:R-:W-:Y:S02]  /*03f0*/  @!P0 IADD3 R9, PT, PT, R9, 0x1, RZ ;  /* 0x0000000109098810 */ /* 0x000fe40007ffe0ff */
[----:B------:R-:W-:Y:S02]  /*0400*/  ISETP.GE.U32.AND P4, PT, R7, R0, PT ;  /* 0x000000000700720c */ /* 0x000fe40003f86070 */
[----:B------:R-:W-:Y:S01]  /*0410*/  ISETP.GT.U32.AND P3, PT, R3, R8, PT ;  /* 0x000000080300720c */ /* 0x000fe20003f64070 */
[----:B------:R-:W1:Y:S01]  /*0420*/  LDC.64 R6, c[0x0][0x380] ;  /* 0x0000e000ff067b82 */ /* 0x000e620000000a00 */
[C---:B------:R-:W-:Y:S02]  /*0430*/  LOP3.LUT R0, R5.reuse, R2, RZ, 0x3c, !PT ;  /* 0x0000000205007212 */ /* 0x040fe400078e3cff */
[----:B------:R-:W-:-:S02]  /*0440*/  ISETP.GE.AND P1, PT, R5, RZ, PT ;  /* 0x000000ff0500720c */ /* 0x000fc40003f26270 */
[----:B------:R-:W-:Y:S02]  /*0450*/  ISETP.GE.AND P2, PT, R0, RZ, PT ;  /* 0x000000ff0000720c */ /* 0x000fe40003f46270 */
[----:B------:R-:W-:-:S03]  /*0460*/  ISETP.NE.AND P0, PT, R2, RZ, PT ;  /* 0x000000ff0200720c */ /* 0x000fc60003f05270 */
[----:B------:R-:W-:Y:S01]  /*0470*/  @P4 VIADD R9, R9, 0x1 ;  /* 0x0000000109094836 */ /* 0x000fe20000000000 */
[----:B------:R-:W-:Y:S02]  /*0480*/  ISETP.NE.AND P4, PT, R4, RZ, PT ;  /* 0x000000ff0400720c */ /* 0x000fe40003f85270 */
[----:B------:R-:W-:-:S04]  /*0490*/  @!P3 IADD3 R8, PT, PT, R8, -R3, RZ ;  /* 0x800000030808b210 */ /* 0x000fc80007ffe0ff */
[----:B------:R-:W-:Y:S01]  /*04a0*/  @!P1 IADD3 R8, PT, PT, -R8, RZ, RZ ;  /* 0x000000ff08089210 */ /* 0x000fe20007ffe1ff */
[----:B------:R-:W-:Y:S02]  /*04b0*/  @!P2 IMAD.MOV R9, RZ, RZ, -R9 ;  /* 0x000000ffff09a224 */ /* 0x000fe400078e0a09 */
[----:B------:R-:W-:-:S04]  /*04c0*/  @!P0 LOP3.LUT R9, RZ, R2, RZ, 0x33, !PT ;  /* 0x00000002ff098212 */ /* 0x000fc800078e33ff */
[----:B------:R-:W-:-:S05]  /*04d0*/  @!P4 LOP3.LUT R8, RZ, R4, RZ, 0x33, !PT ;  /* 0x00000004ff08c212 */ /* 0x000fca00078e33ff */
[----:B------:R-:W-:-:S04]  /*04e0*/  IMAD R3, R4, R9, R8 ;  /* 0x0000000904037224 */ /* 0x000fc800078e0208 */
[----:B-1----:R-:W-:Y:S02]  /*04f0*/  IMAD.WIDE R6, R3, 0x8, R6 ;  /* 0x0000000803067825 */ /* 0x002fe400078e0206 */
[----:B------:R-:W1:Y:S04]  /*0500*/  LDC.64 R2, c[0x0][0x388] ;  /* 0x0000e200ff027b82 */ /* 0x000e680000000a00 */
[----:B0-----:R-:W2:Y:S01]  /*0510*/  LDG.E.64 R6, desc[UR4][R6.64] ;  /* 0x0000000406067981 */ /* 0x001ea2000c1e1b00 */
[----:B-1----:R-:W-:-:S05]  /*0520*/  IMAD.WIDE R2, R5, 0x8, R2 ;  /* 0x0000000805027825 */ /* 0x002fca00078e0202 */
[----:B--2---:R0:W-:Y:S02]  /*0530*/  STG.E.64 desc[UR4][R2.64], R6 ;  /* 0x0000000602007986 */ /* 0x0041e4000c101b04 */
.L_x_32:
[----:B------:R-:W-:Y:S05]  /*0540*/  BSYNC.RECONVERGENT B0 ;  /* 0x0000000000007941 */ /* 0x000fea0003800200 */
.L_x_31:
[----:B------:R-:W-:Y:S06]  /*0550*/  BAR.SYNC.DEFER_BLOCKING 0x0 ;  /* 0x0000000000007b1d */ /* 0x000fec0000010000 */
[----:B------:R-:W-:Y:S05]  /*0560*/  EXIT ;  /* 0x000000000000794d */ /* 0x000fea0003800000 */
.L_x_33:
        /* <DEDUP_REMOVED lines=9> */
.L_x_44:


//--------------------- .text._Z9duplicateP6float2S0_ii --------------------------
	.section	.text._Z9duplicateP6float2S0_ii,"ax",@progbits
	.align	128
        .global         _Z9duplicateP6float2S0_ii
        .type           _Z9duplicateP6float2S0_ii,@function
        .size           _Z9duplicateP6float2S0_ii,(.L_x_45 - _Z9duplicateP6float2S0_ii)
        .other          _Z9duplicateP6float2S0_ii,@"STO_CUDA_ENTRY STV_DEFAULT"
_Z9duplicateP6float2S0_ii:
.text._Z9duplicateP6float2S0_ii:
[----:B------:R-:W-:Y:S01]  /*0000*/  LDC R1, c[0x0][0x37c] ;  /* 0x0000df00ff017b82 */ /* 0x000fe20000000800 */
[----:B------:R-:W0:Y:S07]  /*0010*/  S2R R5, SR_TID.X ;  /* 0x0000000000057919 */ /* 0x000e2e0000002100 */
[----:B------:R-:W0:Y:S01]  /*0020*/  S2UR UR6, SR_CTAID.X ;  /* 0x00000000000679c3 */ /* 0x000e220000002500 */
[----:B------:R-:W1:Y:S01]  /*0030*/  LDCU.64 UR4, c[0x0][0x358] ;  /* 0x00006b00ff0477ac */ /* 0x000e620008000a00 */
[----:B------:R-:W-:Y:S06]  /*0040*/  BSSY.RECONVERGENT B0, `(.L_x_34) ;  /* 0x0000027000007945 */ /* 0x000fec0003800200 */
[----:B------:R-:W0:Y:S08]  /*0050*/  LDC R0, c[0x0][0x360] ;  /* 0x0000d800ff007b82 */ /* 0x000e300000000800 */
[----:B------:R-:W2:Y:S01]  /*0060*/  LDC.64 R2, c[0x0][0x390] ;  /* 0x0000e400ff027b82 */ /* 0x000ea20000000a00 */
[----:B0-----:R-:W-:-:S02]  /*0070*/  IMAD R0, R0, UR6, R5 ;  /* 0x0000000600007c24 */ /* 0x001fc4000f8e0205 */
[----:B--2---:R-:W-:-:S05]  /*0080*/  IMAD R3, R3, R2, RZ ;  /* 0x0000000203037224 */ /* 0x004fca00078e02ff */
[----:B------:R-:W-:-:S13]  /*0090*/  ISETP.GE.AND P0, PT, R0, R3, PT ;  /* 0x000000030000720c */ /* 0x000fda0003f06270 */
[----:B-1----:R-:W-:Y:S05]  /*00a0*/  @P0 BRA `(.L_x_35) ;  /* 0x0000000000740947 */ /* 0x002fea0003800000 */
[----:B------:R-:W-:Y:S02]  /*00b0*/  IABS R6, R2 ;  /* 0x0000000200067213 */ /* 0x000fe40000000000 */
[----:B------:R-:W-:Y:S02]  /*00c0*/  IABS R8, R0 ;  /* 0x0000000000087213 */ /* 0x000fe40000000000 */
[----:B------:R-:W0:Y:S01]  /*00d0*/  I2F.RP R3, R6 ;  /* 0x0000000600037306 */ /* 0x000e220000209400 */
[----:B------:R-:W-:-:S07]  /*00e0*/  ISETP.GE.AND P2, PT, R0, RZ, PT ;  /* 0x000000ff0000720c */ /* 0x000fce0003f46270 */
[----:B0-----:R-:W0:Y:S02]  /*00f0*/  MUFU.RCP R3, R3 ;  /* 0x0000000300037308 */ /* 0x001e240000001000 */
[----:B0-----:R-:W-:-:S06]  /*0100*/  IADD3 R4, PT, PT, R3, 0xffffffe, RZ ;  /* 0x0ffffffe03047810 */ /* 0x001fcc0007ffe0ff */
[----:B------:R0:W1:Y:S02]  /*0110*/  F2I.FTZ.U32.TRUNC.NTZ R5, R4 ;  /* 0x0000000400057305 */ /* 0x000064000021f000 */
[----:B0-----:R-:W-:Y:S02]  /*0120*/  HFMA2 R4, -RZ, RZ, 0, 0 ;  /* 0x00000000ff047431 */ /* 0x001fe400000001ff */
[----:B-1----:R-:W-:-:S04]  /*0130*/  IMAD.MOV R7, RZ, RZ, -R5 ;  /* 0x000000ffff077224 */ /* 0x002fc800078e0a05 */
[----:B------:R-:W-:-:S04]  /*0140*/  IMAD R7, R7, R6, RZ ;  /* 0x0000000607077224 */ /* 0x000fc800078e02ff */
[----:B------:R-:W-:-:S04]  /*0150*/  IMAD.HI.U32 R5, R5, R7, R4 ;  /* 0x0000000705057227 */ /* 0x000fc800078e0004 */
[----:B------:R-:W-:-:S04]  /*0160*/  IMAD.MOV.U32 R7, RZ, RZ, R8 ;  /* 0x000000ffff077224 */ /* 0x000fc800078e0008 */
[----:B------:R-:W-:-:S05]  /*0170*/  IMAD.HI.U32 R5, R5, R7, RZ ;  /* 0x0000000705057227 */ /* 0x000fca00078e00ff */
[----:B------:R-:W-:-:S05]  /*0180*/  IADD3 R5, PT, PT, -R5, RZ, RZ ;  /* 0x000000ff05057210 */ /* 0x000fca0007ffe1ff */
[C---:B------:R-:W-:Y:S02]  /*0190*/  IMAD R3, R6.reuse, R5, R7 ;  /* 0x0000000506037224 */ /* 0x040fe400078e0207 */
[----:B------:R-:W0:Y:S03]  /*01a0*/  LDC.64 R4, c[0x0][0x380] ;  /* 0x0000e000ff047b82 */ /* 0x000e260000000a00 */
[----:B------:R-:W-:-:S13]  /*01b0*/  ISETP.GT.U32.AND P0, PT, R6, R3, PT ;  /* 0x000000030600720c */ /* 0x000fda0003f04070 */
[----:B------:R-:W-:Y:S01]  /*01c0*/  @!P0 IMAD.IADD R3, R3, 0x1, -R6 ;  /* 0x0000000103038824 */ /* 0x000fe200078e0a06 */
[----:B------:R-:W-:-:S04]  /*01d0*/  ISETP.NE.AND P0, PT, R2, RZ, PT ;  /* 0x000000ff0200720c */ /* 0x000fc80003f05270 */
[----:B------:R-:W-:-:S13]  /*01e0*/  ISETP.GT.U32.AND P1, PT, R6, R3, PT ;  /* 0x000000030600720c */ /* 0x000fda0003f24070 */
[----:B------:R-:W-:-:S04]  /*01f0*/  @!P1 IADD3 R3, PT, PT, R3, -R6, RZ ;  /* 0x8000000603039210 */ /* 0x000fc80007ffe0ff */
[----:B------:R-:W-:Y:S02]  /*0200*/  @!P2 IADD3 R3, PT, PT, -R3, RZ, RZ ;  /* 0x000000ff0303a210 */ /* 0x000fe40007ffe1ff */
[----:B------:R-:W-:-:S05]  /*0210*/  @!P0 LOP3.LUT R3, RZ, R2, RZ, 0x33, !PT ;  /* 0x00000002ff038212 */ /* 0x000fca00078e33ff */
[----:B0-----:R-:W-:Y:S02]  /*0220*/  IMAD.WIDE R2, R3, 0x8, R4 ;  /* 0x0000000803027825 */ /* 0x001fe400078e0204 */
[----:B------:R-:W0:Y:S04]  /*0230*/  LDC.64 R4, c[0x0][0x388] ;  /* 0x0000e200ff047b82 */ /* 0x000e280000000a00 */
[----:B------:R-:W2:Y:S01]  /*0240*/  LDG.E.64 R2, desc[UR4][R2.64] ;  /* 0x0000000402027981 */ /* 0x000ea2000c1e1b00 */
[----:B0-----:R-:W-:-:S05]  /*0250*/  IMAD.WIDE R4, R0, 0x8, R4 ;  /* 0x0000000800047825 */ /* 0x001fca00078e0204 */
[----:B--2---:R1:W-:Y:S01]  /*0260*/  STG.E.64 desc[UR4][R4.64], R2 ;  /* 0x0000000204007986 */ /* 0x0043e2000c101b04 */
[----:B------:R-:W-:Y:S05]  /*0270*/  BRA `(.L_x_36) ;  /* 0x00000000000c7947 */ /* 0x000fea0003800000 */
.L_x_35:
[----:B------:R-:W0:Y:S02]  /*0280*/  LDC.64 R2, c[0x0][0x388] ;  /* 0x0000e200ff027b82 */ /* 0x000e240000000a00 */
[----:B0-----:R-:W-:-:S05]  /*0290*/  IMAD.WIDE R2, R0, 0x8, R2 ;  /* 0x0000000800027825 */ /* 0x001fca00078e0202 */
[----:B------:R0:W-:Y:S02]  /*02a0*/  STG.E.64 desc[UR4][R2.64], RZ ;  /* 0x000000ff02007986 */ /* 0x0001e4000c101b04 */
.L_x_36:
[----:B------:R-:W-:Y:S05]  /*02b0*/  BSYNC.RECONVERGENT B0 ;  /* 0x0000000000007941 */ /* 0x000fea0003800200 */
.L_x_34:
[----:B------:R-:W-:Y:S06]  /*02c0*/  BAR.SYNC.DEFER_BLOCKING 0x0 ;  /* 0x0000000000007b1d */ /* 0x000fec0000010000 */
[----:B------:R-:W-:Y:S05]  /*02d0*/  EXIT ;  /* 0x000000000000794d */ /* 0x000fea0003800000 */
.L_x_37:
        /* <DEDUP_REMOVED lines=10> */
.L_x_45:


//--------------------- .nv.shared.reserved.0     --------------------------
	.section	.nv.shared.reserved.0,"aw",@nobits
	.weak		__nv_reservedSMEM_offset_0_alias
	.size		__nv_reservedSMEM_offset_0_alias, 0, 64
	.other		__nv_reservedSMEM_offset_0_alias,@"STO_CUDA_RESERVED_SHARED STV_DEFAULT"
__nv_reservedSMEM_offset_0_alias:
	.zero		0
	.zero		64


//--------------------- .nv.constant0._Z7rescaleP6float2iii --------------------------
	.section	.nv.constant0._Z7rescaleP6float2iii,"a",@progbits
	.sectionflags	@""
	.align	4
.nv.constant0._Z7rescaleP6float2iii:
	.zero		916


//--------------------- .nv.constant0._Z7modulusP6float2i --------------------------
	.section	.nv.constant0._Z7modulusP6float2i,"a",@progbits
	.sectionflags	@""
	.align	4
.nv.constant0._Z7modulusP6float2i:
	.zero		908


//--------------------- .nv.constant0._Z26signal_fft_dot_filters_fftP6float2S0_iii --------------------------
	.section	.nv.constant0._Z26signal_fft_dot_filters_fftP6float2S0_iii,"a",@progbits
	.sectionflags	@""
	.align	4
.nv.constant0._Z26signal_fft_dot_filters_fftP6float2S0_iii:
	.zero		924


//--------------------- .nv.constant0._Z18dot_unequal_lengthP6float2S0_S0_ii --------------------------
	.section	.nv.constant0._Z18dot_unequal_lengthP6float2S0_S0_ii,"a",@progbits
	.sectionflags	@""
	.align	4
.nv.constant0._Z18dot_unequal_lengthP6float2S0_S0_ii:
	.zero		928


//--------------------- .nv.constant0._Z10duplicate2P6float2S0_ii --------------------------
	.section	.nv.constant0._Z10duplicate2P6float2S0_ii,"a",@progbits
	.sectionflags	@""
	.align	4
.nv.constant0._Z10duplicate2P6float2S0_ii:
	.zero		920


//--------------------- .nv.constant0._Z9duplicateP6float2S0_ii --------------------------
	.section	.nv.constant0._Z9duplicateP6float2S0_ii,"a",@progbits
	.sectionflags	@""
	.align	4
.nv.constant0._Z9duplicateP6float2S0_ii:
	.zero		920


//--------------------- SYMBOLS --------------------------

	.type		.nv.reservedSmem.offset0,@object
	.size		.nv.reservedSmem.offset0,0x4
